//
// Generated by NVIDIA NVVM Compiler
//
// Compiler Build ID: CL-36424714
// Cuda compilation tools, release 13.0, V13.0.88
// Based on NVVM 20.0.0
//

.version 9.0
.target sm_100
.address_size 64

	// .globl	_Z3DDXPdS_iiid

.visible .entry _Z3DDXPdS_iiid(
	.param .u64 .ptr .align 1 _Z3DDXPdS_iiid_param_0,
	.param .u64 .ptr .align 1 _Z3DDXPdS_iiid_param_1,
	.param .u32 _Z3DDXPdS_iiid_param_2,
	.param .u32 _Z3DDXPdS_iiid_param_3,
	.param .u32 _Z3DDXPdS_iiid_param_4,
	.param .f64 _Z3DDXPdS_iiid_param_5
)
{
	.reg .pred 	%p<11>;
	.reg .b32 	%r<42>;
	.reg .b64 	%rd<37>;
	.reg .b64 	%fd<108>;

	ld.param.u64 	%rd11, [_Z3DDXPdS_iiid_param_0];
	ld.param.u64 	%rd12, [_Z3DDXPdS_iiid_param_1];
	ld.param.u32 	%r18, [_Z3DDXPdS_iiid_param_2];
	ld.param.u32 	%r19, [_Z3DDXPdS_iiid_param_3];
	ld.param.u32 	%r20, [_Z3DDXPdS_iiid_param_4];
	ld.param.f64 	%fd2, [_Z3DDXPdS_iiid_param_5];
	cvta.to.global.u64 	%rd1, %rd11;
	cvta.to.global.u64 	%rd2, %rd12;
	mov.u32 	%r21, %tid.x;
	mov.u32 	%r22, %ctaid.x;
	mov.u32 	%r23, %ntid.x;
	mad.lo.s32 	%r1, %r22, %r23, %r21;
	add.s32 	%r2, %r19, -2;
	add.s32 	%r24, %r20, -2;
	mul.lo.s32 	%r25, %r24, %r2;
	setp.ge.s32 	%p1, %r1, %r25;
	@%p1 bra 	$L__BB0_14;
	div.s32 	%r26, %r1, %r2;
	mul.lo.s32 	%r27, %r26, %r2;
	sub.s32 	%r28, %r1, %r27;
	add.s32 	%r29, %r26, %r19;
	mad.lo.s32 	%r30, %r28, %r19, %r29;
	mul.lo.s32 	%r3, %r30, %r18;
	setp.lt.s32 	%p2, %r18, 3;
	@%p2 bra 	$L__BB0_14;
	add.s32 	%r32, %r3, %r18;
	cvt.s64.s32 	%rd3, %r32;
	mul.f64 	%fd1, %fd2, %fd2;
	add.s32 	%r4, %r18, -2;
	add.s32 	%r33, %r18, -3;
	and.b32  	%r5, %r4, 7;
	setp.lt.u32 	%p3, %r33, 7;
	mov.b32 	%r40, 1;
	@%p3 bra 	$L__BB0_6;
	and.b32  	%r35, %r4, -8;
	neg.s32 	%r38, %r35;
	shl.b64 	%rd13, %rd3, 3;
	add.s64 	%rd14, %rd13, %rd1;
	add.s64 	%rd36, %rd14, 32;
	add.s64 	%rd15, %rd13, %rd2;
	add.s64 	%rd35, %rd15, 40;
	mov.b32 	%r37, 0;
$L__BB0_4:
	.pragma "nounroll";
	ld.global.f64 	%fd3, [%rd35+-24];
	ld.global.f64 	%fd4, [%rd35+-40];
	add.f64 	%fd5, %fd3, %fd4;
	ld.global.f64 	%fd6, [%rd35+-32];
	add.f64 	%fd7, %fd6, %fd6;
	sub.f64 	%fd8, %fd5, %fd7;
	div.rn.f64 	%fd9, %fd8, %fd1;
	st.global.f64 	[%rd36+-24], %fd9;
	ld.global.f64 	%fd10, [%rd35+-16];
	ld.global.f64 	%fd11, [%rd35+-32];
	add.f64 	%fd12, %fd10, %fd11;
	ld.global.f64 	%fd13, [%rd35+-24];
	add.f64 	%fd14, %fd13, %fd13;
	sub.f64 	%fd15, %fd12, %fd14;
	div.rn.f64 	%fd16, %fd15, %fd1;
	st.global.f64 	[%rd36+-16], %fd16;
	ld.global.f64 	%fd17, [%rd35+-8];
	ld.global.f64 	%fd18, [%rd35+-24];
	add.f64 	%fd19, %fd17, %fd18;
	ld.global.f64 	%fd20, [%rd35+-16];
	add.f64 	%fd21, %fd20, %fd20;
	sub.f64 	%fd22, %fd19, %fd21;
	div.rn.f64 	%fd23, %fd22, %fd1;
	st.global.f64 	[%rd36+-8], %fd23;
	ld.global.f64 	%fd24, [%rd35];
	ld.global.f64 	%fd25, [%rd35+-16];
	add.f64 	%fd26, %fd24, %fd25;
	ld.global.f64 	%fd27, [%rd35+-8];
	add.f64 	%fd28, %fd27, %fd27;
	sub.f64 	%fd29, %fd26, %fd28;
	div.rn.f64 	%fd30, %fd29, %fd1;
	st.global.f64 	[%rd36], %fd30;
	ld.global.f64 	%fd31, [%rd35+8];
	ld.global.f64 	%fd32, [%rd35+-8];
	add.f64 	%fd33, %fd31, %fd32;
	ld.global.f64 	%fd34, [%rd35];
	add.f64 	%fd35, %fd34, %fd34;
	sub.f64 	%fd36, %fd33, %fd35;
	div.rn.f64 	%fd37, %fd36, %fd1;
	st.global.f64 	[%rd36+8], %fd37;
	ld.global.f64 	%fd38, [%rd35+16];
	ld.global.f64 	%fd39, [%rd35];
	add.f64 	%fd40, %fd38, %fd39;
	ld.global.f64 	%fd41, [%rd35+8];
	add.f64 	%fd42, %fd41, %fd41;
	sub.f64 	%fd43, %fd40, %fd42;
	div.rn.f64 	%fd44, %fd43, %fd1;
	st.global.f64 	[%rd36+16], %fd44;
	ld.global.f64 	%fd45, [%rd35+24];
	ld.global.f64 	%fd46, [%rd35+8];
	add.f64 	%fd47, %fd45, %fd46;
	ld.global.f64 	%fd48, [%rd35+16];
	add.f64 	%fd49, %fd48, %fd48;
	sub.f64 	%fd50, %fd47, %fd49;
	div.rn.f64 	%fd51, %fd50, %fd1;
	st.global.f64 	[%rd36+24], %fd51;
	ld.global.f64 	%fd52, [%rd35+32];
	ld.global.f64 	%fd53, [%rd35+16];
	add.f64 	%fd54, %fd52, %fd53;
	ld.global.f64 	%fd55, [%rd35+24];
	add.f64 	%fd56, %fd55, %fd55;
	sub.f64 	%fd57, %fd54, %fd56;
	div.rn.f64 	%fd58, %fd57, %fd1;
	st.global.f64 	[%rd36+32], %fd58;
	add.s32 	%r38, %r38, 8;
	add.s32 	%r37, %r37, 8;
	add.s64 	%rd36, %rd36, 64;
	add.s64 	%rd35, %rd35, 64;
	setp.ne.s32 	%p4, %r38, 0;
	@%p4 bra 	$L__BB0_4;
	add.s32 	%r40, %r37, 1;
$L__BB0_6:
	setp.eq.s32 	%p5, %r5, 0;
	@%p5 bra 	$L__BB0_14;
	shl.b64 	%rd16, %rd3, 3;
	add.s64 	%rd10, %rd2, %rd16;
	and.b32  	%r13, %r4, 3;
	setp.lt.u32 	%p6, %r5, 4;
	@%p6 bra 	$L__BB0_9;
	cvt.u64.u32 	%rd17, %r40;
	mul.wide.u32 	%rd18, %r40, 8;
	add.s64 	%rd19, %rd10, %rd18;
	ld.global.f64 	%fd59, [%rd19+8];
	ld.global.f64 	%fd60, [%rd19+-8];
	add.f64 	%fd61, %fd59, %fd60;
	add.s64 	%rd20, %rd17, %rd3;
	ld.global.f64 	%fd62, [%rd19];
	add.f64 	%fd63, %fd62, %fd62;
	sub.f64 	%fd64, %fd61, %fd63;
	div.rn.f64 	%fd65, %fd64, %fd1;
	shl.b64 	%rd21, %rd20, 3;
	add.s64 	%rd22, %rd1, %rd21;
	st.global.f64 	[%rd22], %fd65;
	ld.global.f64 	%fd66, [%rd19+16];
	ld.global.f64 	%fd67, [%rd19];
	add.f64 	%fd68, %fd66, %fd67;
	ld.global.f64 	%fd69, [%rd19+8];
	add.f64 	%fd70, %fd69, %fd69;
	sub.f64 	%fd71, %fd68, %fd70;
	div.rn.f64 	%fd72, %fd71, %fd1;
	st.global.f64 	[%rd22+8], %fd72;
	ld.global.f64 	%fd73, [%rd19+24];
	ld.global.f64 	%fd74, [%rd19+8];
	add.f64 	%fd75, %fd73, %fd74;
	ld.global.f64 	%fd76, [%rd19+16];
	add.f64 	%fd77, %fd76, %fd76;
	sub.f64 	%fd78, %fd75, %fd77;
	div.rn.f64 	%fd79, %fd78, %fd1;
	st.global.f64 	[%rd22+16], %fd79;
	ld.global.f64 	%fd80, [%rd19+32];
	ld.global.f64 	%fd81, [%rd19+16];
	add.f64 	%fd82, %fd80, %fd81;
	ld.global.f64 	%fd83, [%rd19+24];
	add.f64 	%fd84, %fd83, %fd83;
	sub.f64 	%fd85, %fd82, %fd84;
	div.rn.f64 	%fd86, %fd85, %fd1;
	st.global.f64 	[%rd22+24], %fd86;
	add.s32 	%r40, %r40, 4;
$L__BB0_9:
	setp.eq.s32 	%p7, %r13, 0;
	@%p7 bra 	$L__BB0_14;
	setp.eq.s32 	%p8, %r13, 1;
	@%p8 bra 	$L__BB0_12;
	cvt.u64.u32 	%rd23, %r40;
	mul.wide.u32 	%rd24, %r40, 8;
	add.s64 	%rd25, %rd10, %rd24;
	ld.global.f64 	%fd87, [%rd25+8];
	ld.global.f64 	%fd88, [%rd25+-8];
	add.f64 	%fd89, %fd87, %fd88;
	add.s64 	%rd26, %rd23, %rd3;
	ld.global.f64 	%fd90, [%rd25];
	add.f64 	%fd91, %fd90, %fd90;
	sub.f64 	%fd92, %fd89, %fd91;
	div.rn.f64 	%fd93, %fd92, %fd1;
	shl.b64 	%rd27, %rd26, 3;
	add.s64 	%rd28, %rd1, %rd27;
	st.global.f64 	[%rd28], %fd93;
	ld.global.f64 	%fd94, [%rd25+16];
	ld.global.f64 	%fd95, [%rd25];
	add.f64 	%fd96, %fd94, %fd95;
	ld.global.f64 	%fd97, [%rd25+8];
	add.f64 	%fd98, %fd97, %fd97;
	sub.f64 	%fd99, %fd96, %fd98;
	div.rn.f64 	%fd100, %fd99, %fd1;
	st.global.f64 	[%rd28+8], %fd100;
	add.s32 	%r40, %r40, 2;
$L__BB0_12:
	and.b32  	%r36, %r18, 1;
	setp.eq.b32 	%p9, %r36, 1;
	not.pred 	%p10, %p9;
	@%p10 bra 	$L__BB0_14;
	cvt.u64.u32 	%rd29, %r40;
	mul.wide.u32 	%rd30, %r40, 8;
	add.s64 	%rd31, %rd10, %rd30;
	ld.global.f64 	%fd101, [%rd31+8];
	ld.global.f64 	%fd102, [%rd31+-8];
	add.f64 	%fd103, %fd101, %fd102;
	add.s64 	%rd32, %rd29, %rd3;
	ld.global.f64 	%fd104, [%rd31];
	add.f64 	%fd105, %fd104, %fd104;
	sub.f64 	%fd106, %fd103, %fd105;
	div.rn.f64 	%fd107, %fd106, %fd1;
	shl.b64 	%rd33, %rd32, 3;
	add.s64 	%rd34, %rd1, %rd33;
	st.global.f64 	[%rd34], %fd107;
$L__BB0_14:
	ret;

}
	// .globl	_Z3DDYPdS_iiid
.visible .entry _Z3DDYPdS_iiid(
	.param .u64 .ptr .align 1 _Z3DDYPdS_iiid_param_0,
	.param .u64 .ptr .align 1 _Z3DDYPdS_iiid_param_1,
	.param .u32 _Z3DDYPdS_iiid_param_2,
	.param .u32 _Z3DDYPdS_iiid_param_3,
	.param .u32 _Z3DDYPdS_iiid_param_4,
	.param .f64 _Z3DDYPdS_iiid_param_5
)
{
	.reg .pred 	%p<9>;
	.reg .b32 	%r<70>;
	.reg .b64 	%rd<68>;
	.reg .b64 	%fd<52>;

	ld.param.u64 	%rd5, [_Z3DDYPdS_iiid_param_1];
	ld.param.u32 	%r30, [_Z3DDYPdS_iiid_param_2];
	ld.param.u32 	%r31, [_Z3DDYPdS_iiid_param_3];
	ld.param.u32 	%r32, [_Z3DDYPdS_iiid_param_4];
	ld.param.f64 	%fd2, [_Z3DDYPdS_iiid_param_5];
	cvta.to.global.u64 	%rd1, %rd5;
	mov.u32 	%r33, %tid.x;
	mov.u32 	%r34, %ctaid.x;
	mov.u32 	%r35, %ntid.x;
	mad.lo.s32 	%r1, %r34, %r35, %r33;
	add.s32 	%r2, %r31, -2;
	add.s32 	%r36, %r32, -2;
	mul.lo.s32 	%r37, %r36, %r2;
	setp.ge.s32 	%p1, %r1, %r37;
	@%p1 bra 	$L__BB1_11;
	div.s32 	%r38, %r1, %r2;
	mul.lo.s32 	%r39, %r38, %r2;
	sub.s32 	%r40, %r1, %r39;
	add.s32 	%r41, %r38, %r31;
	mad.lo.s32 	%r42, %r40, %r31, %r41;
	mul.lo.s32 	%r3, %r42, %r30;
	setp.lt.s32 	%p2, %r31, 3;
	@%p2 bra 	$L__BB1_11;
	add.s32 	%r44, %r3, %r30;
	cvt.s64.s32 	%rd2, %r44;
	mul.f64 	%fd1, %fd2, %fd2;
	add.s32 	%r45, %r31, -3;
	setp.lt.u32 	%p3, %r45, 3;
	mov.b32 	%r69, 1;
	@%p3 bra 	$L__BB1_6;
	and.b32  	%r47, %r2, -4;
	neg.s32 	%r67, %r47;
	mul.lo.s32 	%r65, %r30, 3;
	shl.b32 	%r6, %r30, 2;
	mul.lo.s32 	%r63, %r30, 5;
	shl.b32 	%r60, %r30, 1;
	mov.b32 	%r61, 0;
	mov.u32 	%r62, %r30;
	mov.u32 	%r64, %r6;
	mov.u32 	%r66, %r61;
$L__BB1_4:
	.pragma "nounroll";
	ld.param.u64 	%rd66, [_Z3DDYPdS_iiid_param_0];
	cvt.s64.s32 	%rd6, %r60;
	add.s64 	%rd7, %rd6, %rd2;
	shl.b64 	%rd8, %rd7, 3;
	add.s64 	%rd9, %rd1, %rd8;
	ld.global.f64 	%fd3, [%rd9];
	cvt.s64.s32 	%rd10, %r61;
	add.s64 	%rd11, %rd10, %rd2;
	shl.b64 	%rd12, %rd11, 3;
	add.s64 	%rd13, %rd1, %rd12;
	ld.global.f64 	%fd4, [%rd13];
	add.f64 	%fd5, %fd3, %fd4;
	cvt.s64.s32 	%rd14, %r62;
	add.s64 	%rd15, %rd14, %rd2;
	shl.b64 	%rd16, %rd15, 3;
	add.s64 	%rd17, %rd1, %rd16;
	ld.global.f64 	%fd6, [%rd17];
	add.f64 	%fd7, %fd6, %fd6;
	sub.f64 	%fd8, %fd5, %fd7;
	div.rn.f64 	%fd9, %fd8, %fd1;
	cvta.to.global.u64 	%rd18, %rd66;
	add.s64 	%rd19, %rd18, %rd16;
	st.global.f64 	[%rd19], %fd9;
	cvt.s64.s32 	%rd20, %r65;
	add.s64 	%rd21, %rd20, %rd2;
	shl.b64 	%rd22, %rd21, 3;
	add.s64 	%rd23, %rd1, %rd22;
	ld.global.f64 	%fd10, [%rd23];
	ld.global.f64 	%fd11, [%rd17];
	add.f64 	%fd12, %fd10, %fd11;
	ld.global.f64 	%fd13, [%rd9];
	add.f64 	%fd14, %fd13, %fd13;
	sub.f64 	%fd15, %fd12, %fd14;
	div.rn.f64 	%fd16, %fd15, %fd1;
	add.s64 	%rd24, %rd18, %rd8;
	st.global.f64 	[%rd24], %fd16;
	cvt.s64.s32 	%rd25, %r64;
	add.s64 	%rd26, %rd25, %rd2;
	shl.b64 	%rd27, %rd26, 3;
	add.s64 	%rd28, %rd1, %rd27;
	ld.global.f64 	%fd17, [%rd28];
	ld.global.f64 	%fd18, [%rd9];
	add.f64 	%fd19, %fd17, %fd18;
	ld.global.f64 	%fd20, [%rd23];
	add.f64 	%fd21, %fd20, %fd20;
	sub.f64 	%fd22, %fd19, %fd21;
	div.rn.f64 	%fd23, %fd22, %fd1;
	add.s64 	%rd29, %rd18, %rd22;
	st.global.f64 	[%rd29], %fd23;
	cvt.s64.s32 	%rd30, %r63;
	add.s64 	%rd31, %rd30, %rd2;
	shl.b64 	%rd32, %rd31, 3;
	add.s64 	%rd33, %rd1, %rd32;
	ld.global.f64 	%fd24, [%rd33];
	ld.global.f64 	%fd25, [%rd23];
	add.f64 	%fd26, %fd24, %fd25;
	ld.global.f64 	%fd27, [%rd28];
	add.f64 	%fd28, %fd27, %fd27;
	sub.f64 	%fd29, %fd26, %fd28;
	div.rn.f64 	%fd30, %fd29, %fd1;
	add.s64 	%rd34, %rd18, %rd27;
	st.global.f64 	[%rd34], %fd30;
	add.s32 	%r67, %r67, 4;
	add.s32 	%r66, %r66, 4;
	add.s32 	%r65, %r65, %r6;
	add.s32 	%r64, %r64, %r6;
	add.s32 	%r63, %r63, %r6;
	add.s32 	%r62, %r62, %r6;
	add.s32 	%r61, %r61, %r6;
	add.s32 	%r60, %r60, %r6;
	setp.ne.s32 	%p4, %r67, 0;
	@%p4 bra 	$L__BB1_4;
	add.s32 	%r69, %r66, 1;
$L__BB1_6:
	add.s32 	%r48, %r31, -2;
	and.b32  	%r27, %r48, 3;
	setp.eq.s32 	%p5, %r27, 0;
	@%p5 bra 	$L__BB1_11;
	ld.param.u64 	%rd67, [_Z3DDYPdS_iiid_param_0];
	cvta.to.global.u64 	%rd3, %rd67;
	setp.eq.s32 	%p6, %r27, 1;
	@%p6 bra 	$L__BB1_9;
	mul.lo.s32 	%r49, %r69, %r30;
	add.s32 	%r50, %r49, %r30;
	cvt.s64.s32 	%rd35, %r50;
	add.s64 	%rd36, %rd35, %rd2;
	shl.b64 	%rd37, %rd36, 3;
	add.s64 	%rd38, %rd1, %rd37;
	ld.global.f64 	%fd31, [%rd38];
	add.s32 	%r51, %r69, -1;
	mul.lo.s32 	%r52, %r51, %r30;
	cvt.s64.s32 	%rd39, %r52;
	add.s64 	%rd40, %rd39, %rd2;
	shl.b64 	%rd41, %rd40, 3;
	add.s64 	%rd42, %rd1, %rd41;
	ld.global.f64 	%fd32, [%rd42];
	add.f64 	%fd33, %fd31, %fd32;
	cvt.s64.s32 	%rd43, %r49;
	add.s64 	%rd44, %rd43, %rd2;
	shl.b64 	%rd45, %rd44, 3;
	add.s64 	%rd46, %rd1, %rd45;
	ld.global.f64 	%fd34, [%rd46];
	add.f64 	%fd35, %fd34, %fd34;
	sub.f64 	%fd36, %fd33, %fd35;
	div.rn.f64 	%fd37, %fd36, %fd1;
	add.s64 	%rd47, %rd3, %rd45;
	st.global.f64 	[%rd47], %fd37;
	add.s32 	%r69, %r69, 2;
	shl.b32 	%r53, %r30, 1;
	add.s32 	%r54, %r49, %r53;
	cvt.s64.s32 	%rd48, %r54;
	add.s64 	%rd49, %rd48, %rd2;
	shl.b64 	%rd50, %rd49, 3;
	add.s64 	%rd51, %rd1, %rd50;
	ld.global.f64 	%fd38, [%rd51];
	ld.global.f64 	%fd39, [%rd46];
	add.f64 	%fd40, %fd38, %fd39;
	ld.global.f64 	%fd41, [%rd38];
	add.f64 	%fd42, %fd41, %fd41;
	sub.f64 	%fd43, %fd40, %fd42;
	div.rn.f64 	%fd44, %fd43, %fd1;
	add.s64 	%rd52, %rd3, %rd37;
	st.global.f64 	[%rd52], %fd44;
$L__BB1_9:
	and.b32  	%r55, %r31, 1;
	setp.eq.b32 	%p7, %r55, 1;
	not.pred 	%p8, %p7;
	@%p8 bra 	$L__BB1_11;
	mul.lo.s32 	%r56, %r69, %r30;
	add.s32 	%r57, %r56, %r30;
	cvt.s64.s32 	%rd53, %r57;
	add.s64 	%rd54, %rd53, %rd2;
	shl.b64 	%rd55, %rd54, 3;
	add.s64 	%rd56, %rd1, %rd55;
	ld.global.f64 	%fd45, [%rd56];
	add.s32 	%r58, %r69, -1;
	mul.lo.s32 	%r59, %r58, %r30;
	cvt.s64.s32 	%rd57, %r59;
	add.s64 	%rd58, %rd57, %rd2;
	shl.b64 	%rd59, %rd58, 3;
	add.s64 	%rd60, %rd1, %rd59;
	ld.global.f64 	%fd46, [%rd60];
	add.f64 	%fd47, %fd45, %fd46;
	cvt.s64.s32 	%rd61, %r56;
	add.s64 	%rd62, %rd61, %rd2;
	shl.b64 	%rd63, %rd62, 3;
	add.s64 	%rd64, %rd1, %rd63;
	ld.global.f64 	%fd48, [%rd64];
	add.f64 	%fd49, %fd48, %fd48;
	sub.f64 	%fd50, %fd47, %fd49;
	div.rn.f64 	%fd51, %fd50, %fd1;
	add.s64 	%rd65, %rd3, %rd63;
	st.global.f64 	[%rd65], %fd51;
$L__BB1_11:
	ret;

}
	// .globl	_Z3DDZPdS_iiid
.visible .entry _Z3DDZPdS_iiid(
	.param .u64 .ptr .align 1 _Z3DDZPdS_iiid_param_0,
	.param .u64 .ptr .align 1 _Z3DDZPdS_iiid_param_1,
	.param .u32 _Z3DDZPdS_iiid_param_2,
	.param .u32 _Z3DDZPdS_iiid_param_3,
	.param .u32 _Z3DDZPdS_iiid_param_4,
	.param .f64 _Z3DDZPdS_iiid_param_5
)
{
	.reg .pred 	%p<9>;
	.reg .b32 	%r<66>;
	.reg .b64 	%rd<65>;
	.reg .b64 	%fd<52>;

	ld.param.u64 	%rd4, [_Z3DDZPdS_iiid_param_0];
	ld.param.u64 	%rd5, [_Z3DDZPdS_iiid_param_1];
	ld.param.u32 	%r31, [_Z3DDZPdS_iiid_param_2];
	ld.param.u32 	%r32, [_Z3DDZPdS_iiid_param_3];
	ld.param.u32 	%r33, [_Z3DDZPdS_iiid_param_4];
	ld.param.f64 	%fd2, [_Z3DDZPdS_iiid_param_5];
	cvta.to.global.u64 	%rd1, %rd4;
	cvta.to.global.u64 	%rd2, %rd5;
	mov.u32 	%r34, %tid.x;
	mov.u32 	%r35, %ctaid.x;
	mov.u32 	%r36, %ntid.x;
	mad.lo.s32 	%r1, %r35, %r36, %r34;
	add.s32 	%r2, %r32, -2;
	add.s32 	%r3, %r33, -2;
	mul.lo.s32 	%r37, %r3, %r2;
	setp.ge.s32 	%p1, %r1, %r37;
	@%p1 bra 	$L__BB2_10;
	div.s32 	%r38, %r1, %r2;
	mul.lo.s32 	%r39, %r38, %r2;
	sub.s32 	%r40, %r1, %r39;
	mul.lo.s32 	%r4, %r32, %r31;
	mad.lo.s32 	%r41, %r40, %r32, %r38;
	add.s32 	%r42, %r4, %r31;
	mad.lo.s32 	%r5, %r41, %r31, %r42;
	add.s32 	%r6, %r33, -1;
	setp.lt.s32 	%p2, %r33, 2;
	@%p2 bra 	$L__BB2_10;
	cvt.s64.s32 	%rd3, %r5;
	mul.f64 	%fd1, %fd2, %fd2;
	setp.lt.u32 	%p3, %r3, 3;
	mov.b32 	%r65, 0;
	@%p3 bra 	$L__BB2_5;
	and.b32  	%r45, %r6, -4;
	neg.s32 	%r63, %r45;
	shl.b32 	%r62, %r4, 1;
	shl.b32 	%r9, %r4, 2;
	mul.lo.s32 	%r61, %r4, 3;
	neg.s32 	%r58, %r4;
	mov.b32 	%r59, 0;
	mov.u32 	%r57, %r4;
	mov.u32 	%r60, %r9;
$L__BB2_4:
	.pragma "nounroll";
	and.b32  	%r65, %r6, -4;
	cvt.s64.s32 	%rd6, %r57;
	add.s64 	%rd7, %rd6, %rd3;
	shl.b64 	%rd8, %rd7, 3;
	add.s64 	%rd9, %rd2, %rd8;
	ld.global.f64 	%fd3, [%rd9];
	cvt.s64.s32 	%rd10, %r58;
	add.s64 	%rd11, %rd10, %rd3;
	shl.b64 	%rd12, %rd11, 3;
	add.s64 	%rd13, %rd2, %rd12;
	ld.global.f64 	%fd4, [%rd13];
	add.f64 	%fd5, %fd3, %fd4;
	cvt.s64.s32 	%rd14, %r59;
	add.s64 	%rd15, %rd14, %rd3;
	shl.b64 	%rd16, %rd15, 3;
	add.s64 	%rd17, %rd2, %rd16;
	ld.global.f64 	%fd6, [%rd17];
	add.f64 	%fd7, %fd6, %fd6;
	sub.f64 	%fd8, %fd5, %fd7;
	div.rn.f64 	%fd9, %fd8, %fd1;
	add.s64 	%rd18, %rd1, %rd16;
	st.global.f64 	[%rd18], %fd9;
	cvt.s64.s32 	%rd19, %r62;
	add.s64 	%rd20, %rd19, %rd3;
	shl.b64 	%rd21, %rd20, 3;
	add.s64 	%rd22, %rd2, %rd21;
	ld.global.f64 	%fd10, [%rd22];
	ld.global.f64 	%fd11, [%rd17];
	add.f64 	%fd12, %fd10, %fd11;
	ld.global.f64 	%fd13, [%rd9];
	add.f64 	%fd14, %fd13, %fd13;
	sub.f64 	%fd15, %fd12, %fd14;
	div.rn.f64 	%fd16, %fd15, %fd1;
	add.s64 	%rd23, %rd1, %rd8;
	st.global.f64 	[%rd23], %fd16;
	cvt.s64.s32 	%rd24, %r61;
	add.s64 	%rd25, %rd24, %rd3;
	shl.b64 	%rd26, %rd25, 3;
	add.s64 	%rd27, %rd2, %rd26;
	ld.global.f64 	%fd17, [%rd27];
	ld.global.f64 	%fd18, [%rd9];
	add.f64 	%fd19, %fd17, %fd18;
	ld.global.f64 	%fd20, [%rd22];
	add.f64 	%fd21, %fd20, %fd20;
	sub.f64 	%fd22, %fd19, %fd21;
	div.rn.f64 	%fd23, %fd22, %fd1;
	add.s64 	%rd28, %rd1, %rd21;
	st.global.f64 	[%rd28], %fd23;
	cvt.s64.s32 	%rd29, %r60;
	add.s64 	%rd30, %rd29, %rd3;
	shl.b64 	%rd31, %rd30, 3;
	add.s64 	%rd32, %rd2, %rd31;
	ld.global.f64 	%fd24, [%rd32];
	ld.global.f64 	%fd25, [%rd22];
	add.f64 	%fd26, %fd24, %fd25;
	ld.global.f64 	%fd27, [%rd27];
	add.f64 	%fd28, %fd27, %fd27;
	sub.f64 	%fd29, %fd26, %fd28;
	div.rn.f64 	%fd30, %fd29, %fd1;
	add.s64 	%rd33, %rd1, %rd26;
	st.global.f64 	[%rd33], %fd30;
	add.s32 	%r63, %r63, 4;
	add.s32 	%r62, %r62, %r9;
	add.s32 	%r61, %r61, %r9;
	add.s32 	%r60, %r60, %r9;
	add.s32 	%r59, %r59, %r9;
	add.s32 	%r58, %r58, %r9;
	add.s32 	%r57, %r57, %r9;
	setp.ne.s32 	%p4, %r63, 0;
	@%p4 bra 	$L__BB2_4;
$L__BB2_5:
	and.b32  	%r28, %r6, 3;
	setp.eq.s32 	%p5, %r28, 0;
	@%p5 bra 	$L__BB2_10;
	setp.eq.s32 	%p6, %r28, 1;
	@%p6 bra 	$L__BB2_8;
	mul.lo.s32 	%r46, %r65, %r4;
	add.s32 	%r47, %r46, %r4;
	cvt.s64.s32 	%rd34, %r47;
	add.s64 	%rd35, %rd34, %rd3;
	shl.b64 	%rd36, %rd35, 3;
	add.s64 	%rd37, %rd2, %rd36;
	ld.global.f64 	%fd31, [%rd37];
	add.s32 	%r48, %r65, -1;
	mul.lo.s32 	%r49, %r48, %r4;
	cvt.s64.s32 	%rd38, %r49;
	add.s64 	%rd39, %rd38, %rd3;
	shl.b64 	%rd40, %rd39, 3;
	add.s64 	%rd41, %rd2, %rd40;
	ld.global.f64 	%fd32, [%rd41];
	add.f64 	%fd33, %fd31, %fd32;
	cvt.s64.s32 	%rd42, %r46;
	add.s64 	%rd43, %rd42, %rd3;
	shl.b64 	%rd44, %rd43, 3;
	add.s64 	%rd45, %rd2, %rd44;
	ld.global.f64 	%fd34, [%rd45];
	add.f64 	%fd35, %fd34, %fd34;
	sub.f64 	%fd36, %fd33, %fd35;
	div.rn.f64 	%fd37, %fd36, %fd1;
	add.s64 	%rd46, %rd1, %rd44;
	st.global.f64 	[%rd46], %fd37;
	add.s32 	%r65, %r65, 2;
	shl.b32 	%r50, %r4, 1;
	add.s32 	%r51, %r46, %r50;
	cvt.s64.s32 	%rd47, %r51;
	add.s64 	%rd48, %rd47, %rd3;
	shl.b64 	%rd49, %rd48, 3;
	add.s64 	%rd50, %rd2, %rd49;
	ld.global.f64 	%fd38, [%rd50];
	ld.global.f64 	%fd39, [%rd45];
	add.f64 	%fd40, %fd38, %fd39;
	ld.global.f64 	%fd41, [%rd37];
	add.f64 	%fd42, %fd41, %fd41;
	sub.f64 	%fd43, %fd40, %fd42;
	div.rn.f64 	%fd44, %fd43, %fd1;
	add.s64 	%rd51, %rd1, %rd36;
	st.global.f64 	[%rd51], %fd44;
$L__BB2_8:
	and.b32  	%r52, %r6, 1;
	setp.eq.b32 	%p7, %r52, 1;
	not.pred 	%p8, %p7;
	@%p8 bra 	$L__BB2_10;
	mul.lo.s32 	%r53, %r65, %r4;
	add.s32 	%r54, %r53, %r4;
	cvt.s64.s32 	%rd52, %r54;
	add.s64 	%rd53, %rd52, %rd3;
	shl.b64 	%rd54, %rd53, 3;
	add.s64 	%rd55, %rd2, %rd54;
	ld.global.f64 	%fd45, [%rd55];
	add.s32 	%r55, %r65, -1;
	mul.lo.s32 	%r56, %r55, %r4;
	cvt.s64.s32 	%rd56, %r56;
	add.s64 	%rd57, %rd56, %rd3;
	shl.b64 	%rd58, %rd57, 3;
	add.s64 	%rd59, %rd2, %rd58;
	ld.global.f64 	%fd46, [%rd59];
	add.f64 	%fd47, %fd45, %fd46;
	cvt.s64.s32 	%rd60, %r53;
	add.s64 	%rd61, %rd60, %rd3;
	shl.b64 	%rd62, %rd61, 3;
	add.s64 	%rd63, %rd2, %rd62;
	ld.global.f64 	%fd48, [%rd63];
	add.f64 	%fd49, %fd48, %fd48;
	sub.f64 	%fd50, %fd47, %fd49;
	div.rn.f64 	%fd51, %fd50, %fd1;
	add.s64 	%rd64, %rd1, %rd62;
	st.global.f64 	[%rd64], %fd51;
$L__BB2_10:
	ret;

}
	// .globl	_Z6ASSIGNPdS_iii
.visible .entry _Z6ASSIGNPdS_iii(
	.param .u64 .ptr .align 1 _Z6ASSIGNPdS_iii_param_0,
	.param .u64 .ptr .align 1 _Z6ASSIGNPdS_iii_param_1,
	.param .u32 _Z6ASSIGNPdS_iii_param_2,
	.param .u32 _Z6ASSIGNPdS_iii_param_3,
	.param .u32 _Z6ASSIGNPdS_iii_param_4
)
{
	.reg .pred 	%p<11>;
	.reg .b32 	%r<46>;
	.reg .b64 	%rd<37>;
	.reg .b64 	%fd<30>;

	ld.param.u64 	%rd16, [_Z6ASSIGNPdS_iii_param_0];
	ld.param.u64 	%rd17, [_Z6ASSIGNPdS_iii_param_1];
	ld.param.u32 	%r22, [_Z6ASSIGNPdS_iii_param_2];
	ld.param.u32 	%r23, [_Z6ASSIGNPdS_iii_param_3];
	ld.param.u32 	%r24, [_Z6ASSIGNPdS_iii_param_4];
	cvta.to.global.u64 	%rd1, %rd16;
	cvta.to.global.u64 	%rd2, %rd17;
	mov.u32 	%r25, %tid.x;
	mov.u32 	%r26, %ctaid.x;
	mov.u32 	%r27, %ntid.x;
	mad.lo.s32 	%r1, %r26, %r27, %r25;
	add.s32 	%r2, %r23, -2;
	add.s32 	%r28, %r24, -2;
	mul.lo.s32 	%r29, %r28, %r2;
	setp.ge.s32 	%p1, %r1, %r29;
	@%p1 bra 	$L__BB3_15;
	div.s32 	%r30, %r1, %r2;
	mul.lo.s32 	%r31, %r30, %r2;
	sub.s32 	%r32, %r1, %r31;
	add.s32 	%r33, %r30, %r23;
	mad.lo.s32 	%r34, %r32, %r23, %r33;
	mul.lo.s32 	%r3, %r34, %r22;
	setp.lt.s32 	%p2, %r22, 3;
	@%p2 bra 	$L__BB3_15;
	add.s32 	%r36, %r3, %r22;
	cvt.s64.s32 	%rd3, %r36;
	add.s32 	%r4, %r22, -2;
	add.s32 	%r37, %r22, -3;
	and.b32  	%r5, %r4, 15;
	setp.lt.u32 	%p3, %r37, 15;
	mov.b32 	%r43, 1;
	@%p3 bra 	$L__BB3_6;
	and.b32  	%r39, %r4, -16;
	neg.s32 	%r41, %r39;
	shl.b64 	%rd18, %rd3, 3;
	add.s64 	%rd19, %rd18, 64;
	add.s64 	%rd34, %rd2, %rd19;
	add.s64 	%rd33, %rd1, %rd19;
	mov.b32 	%r40, 0;
$L__BB3_4:
	.pragma "nounroll";
	ld.global.f64 	%fd1, [%rd34+-56];
	st.global.f64 	[%rd33+-56], %fd1;
	ld.global.f64 	%fd2, [%rd34+-48];
	st.global.f64 	[%rd33+-48], %fd2;
	ld.global.f64 	%fd3, [%rd34+-40];
	st.global.f64 	[%rd33+-40], %fd3;
	ld.global.f64 	%fd4, [%rd34+-32];
	st.global.f64 	[%rd33+-32], %fd4;
	ld.global.f64 	%fd5, [%rd34+-24];
	st.global.f64 	[%rd33+-24], %fd5;
	ld.global.f64 	%fd6, [%rd34+-16];
	st.global.f64 	[%rd33+-16], %fd6;
	ld.global.f64 	%fd7, [%rd34+-8];
	st.global.f64 	[%rd33+-8], %fd7;
	ld.global.f64 	%fd8, [%rd34];
	st.global.f64 	[%rd33], %fd8;
	ld.global.f64 	%fd9, [%rd34+8];
	st.global.f64 	[%rd33+8], %fd9;
	ld.global.f64 	%fd10, [%rd34+16];
	st.global.f64 	[%rd33+16], %fd10;
	ld.global.f64 	%fd11, [%rd34+24];
	st.global.f64 	[%rd33+24], %fd11;
	ld.global.f64 	%fd12, [%rd34+32];
	st.global.f64 	[%rd33+32], %fd12;
	ld.global.f64 	%fd13, [%rd34+40];
	st.global.f64 	[%rd33+40], %fd13;
	ld.global.f64 	%fd14, [%rd34+48];
	st.global.f64 	[%rd33+48], %fd14;
	ld.global.f64 	%fd15, [%rd34+56];
	st.global.f64 	[%rd33+56], %fd15;
	ld.global.f64 	%fd16, [%rd34+64];
	st.global.f64 	[%rd33+64], %fd16;
	add.s32 	%r41, %r41, 16;
	add.s32 	%r40, %r40, 16;
	add.s64 	%rd34, %rd34, 128;
	add.s64 	%rd33, %rd33, 128;
	setp.ne.s32 	%p4, %r41, 0;
	@%p4 bra 	$L__BB3_4;
	add.s32 	%r43, %r40, 1;
$L__BB3_6:
	setp.eq.s32 	%p5, %r5, 0;
	@%p5 bra 	$L__BB3_15;
	and.b32  	%r13, %r4, 7;
	setp.lt.u32 	%p6, %r5, 8;
	@%p6 bra 	$L__BB3_9;
	cvt.u64.u32 	%rd20, %r43;
	add.s64 	%rd21, %rd20, %rd3;
	shl.b64 	%rd22, %rd21, 3;
	add.s64 	%rd23, %rd2, %rd22;
	ld.global.f64 	%fd17, [%rd23];
	add.s64 	%rd24, %rd1, %rd22;
	st.global.f64 	[%rd24], %fd17;
	ld.global.f64 	%fd18, [%rd23+8];
	st.global.f64 	[%rd24+8], %fd18;
	ld.global.f64 	%fd19, [%rd23+16];
	st.global.f64 	[%rd24+16], %fd19;
	ld.global.f64 	%fd20, [%rd23+24];
	st.global.f64 	[%rd24+24], %fd20;
	ld.global.f64 	%fd21, [%rd23+32];
	st.global.f64 	[%rd24+32], %fd21;
	ld.global.f64 	%fd22, [%rd23+40];
	st.global.f64 	[%rd24+40], %fd22;
	ld.global.f64 	%fd23, [%rd23+48];
	st.global.f64 	[%rd24+48], %fd23;
	ld.global.f64 	%fd24, [%rd23+56];
	st.global.f64 	[%rd24+56], %fd24;
	add.s32 	%r43, %r43, 8;
$L__BB3_9:
	setp.eq.s32 	%p7, %r13, 0;
	@%p7 bra 	$L__BB3_15;
	and.b32  	%r16, %r4, 3;
	setp.lt.u32 	%p8, %r13, 4;
	@%p8 bra 	$L__BB3_12;
	cvt.u64.u32 	%rd25, %r43;
	add.s64 	%rd26, %rd25, %rd3;
	shl.b64 	%rd27, %rd26, 3;
	add.s64 	%rd28, %rd2, %rd27;
	ld.global.f64 	%fd25, [%rd28];
	add.s64 	%rd29, %rd1, %rd27;
	st.global.f64 	[%rd29], %fd25;
	ld.global.f64 	%fd26, [%rd28+8];
	st.global.f64 	[%rd29+8], %fd26;
	ld.global.f64 	%fd27, [%rd28+16];
	st.global.f64 	[%rd29+16], %fd27;
	ld.global.f64 	%fd28, [%rd28+24];
	st.global.f64 	[%rd29+24], %fd28;
	add.s32 	%r43, %r43, 4;
$L__BB3_12:
	setp.eq.s32 	%p9, %r16, 0;
	@%p9 bra 	$L__BB3_15;
	cvt.u64.u32 	%rd30, %r43;
	add.s64 	%rd31, %rd3, %rd30;
	shl.b64 	%rd32, %rd31, 3;
	add.s64 	%rd36, %rd1, %rd32;
	add.s64 	%rd35, %rd2, %rd32;
	neg.s32 	%r45, %r16;
$L__BB3_14:
	.pragma "nounroll";
	ld.global.f64 	%fd29, [%rd35];
	st.global.f64 	[%rd36], %fd29;
	add.s64 	%rd36, %rd36, 8;
	add.s64 	%rd35, %rd35, 8;
	add.s32 	%r45, %r45, 1;
	setp.ne.s32 	%p10, %r45, 0;
	@%p10 bra 	$L__BB3_14;
$L__BB3_15:
	ret;

}
	// .globl	_Z3ADDPdS_diii
.visible .entry _Z3ADDPdS_diii(
	.param .u64 .ptr .align 1 _Z3ADDPdS_diii_param_0,
	.param .u64 .ptr .align 1 _Z3ADDPdS_diii_param_1,
	.param .f64 _Z3ADDPdS_diii_param_2,
	.param .u32 _Z3ADDPdS_diii_param_3,
	.param .u32 _Z3ADDPdS_diii_param_4,
	.param .u32 _Z3ADDPdS_diii_param_5
)
{
	.reg .pred 	%p<11>;
	.reg .b32 	%r<39>;
	.reg .b64 	%rd<37>;
	.reg .b64 	%fd<89>;

	ld.param.u64 	%rd16, [_Z3ADDPdS_diii_param_0];
	ld.param.u64 	%rd17, [_Z3ADDPdS_diii_param_1];
	ld.param.f64 	%fd1, [_Z3ADDPdS_diii_param_2];
	ld.param.u32 	%r19, [_Z3ADDPdS_diii_param_3];
	ld.param.u32 	%r20, [_Z3ADDPdS_diii_param_4];
	ld.param.u32 	%r21, [_Z3ADDPdS_diii_param_5];
	cvta.to.global.u64 	%rd1, %rd16;
	cvta.to.global.u64 	%rd2, %rd17;
	mov.u32 	%r22, %tid.x;
	mov.u32 	%r23, %ctaid.x;
	mov.u32 	%r24, %ntid.x;
	mad.lo.s32 	%r1, %r23, %r24, %r22;
	add.s32 	%r2, %r20, -2;
	add.s32 	%r25, %r21, -2;
	mul.lo.s32 	%r26, %r25, %r2;
	setp.ge.s32 	%p1, %r1, %r26;
	@%p1 bra 	$L__BB4_14;
	div.s32 	%r27, %r1, %r2;
	mul.lo.s32 	%r28, %r27, %r2;
	sub.s32 	%r29, %r1, %r28;
	add.s32 	%r30, %r27, %r20;
	mad.lo.s32 	%r31, %r29, %r20, %r30;
	mul.lo.s32 	%r3, %r31, %r19;
	setp.lt.s32 	%p2, %r19, 1;
	@%p2 bra 	$L__BB4_14;
	add.s32 	%r33, %r3, %r19;
	cvt.s64.s32 	%rd3, %r33;
	and.b32  	%r4, %r19, 15;
	setp.lt.u32 	%p3, %r19, 16;
	mov.b32 	%r36, 0;
	@%p3 bra 	$L__BB4_5;
	and.b32  	%r36, %r19, 2147483632;
	neg.s32 	%r34, %r36;
	shl.b64 	%rd18, %rd3, 3;
	add.s64 	%rd19, %rd18, 64;
	add.s64 	%rd34, %rd2, %rd19;
	add.s64 	%rd33, %rd1, %rd19;
$L__BB4_4:
	.pragma "nounroll";
	ld.global.f64 	%fd2, [%rd34+-64];
	ld.global.f64 	%fd3, [%rd33+-64];
	fma.rn.f64 	%fd4, %fd1, %fd2, %fd3;
	st.global.f64 	[%rd33+-64], %fd4;
	ld.global.f64 	%fd5, [%rd34+-56];
	ld.global.f64 	%fd6, [%rd33+-56];
	fma.rn.f64 	%fd7, %fd1, %fd5, %fd6;
	st.global.f64 	[%rd33+-56], %fd7;
	ld.global.f64 	%fd8, [%rd34+-48];
	ld.global.f64 	%fd9, [%rd33+-48];
	fma.rn.f64 	%fd10, %fd1, %fd8, %fd9;
	st.global.f64 	[%rd33+-48], %fd10;
	ld.global.f64 	%fd11, [%rd34+-40];
	ld.global.f64 	%fd12, [%rd33+-40];
	fma.rn.f64 	%fd13, %fd1, %fd11, %fd12;
	st.global.f64 	[%rd33+-40], %fd13;
	ld.global.f64 	%fd14, [%rd34+-32];
	ld.global.f64 	%fd15, [%rd33+-32];
	fma.rn.f64 	%fd16, %fd1, %fd14, %fd15;
	st.global.f64 	[%rd33+-32], %fd16;
	ld.global.f64 	%fd17, [%rd34+-24];
	ld.global.f64 	%fd18, [%rd33+-24];
	fma.rn.f64 	%fd19, %fd1, %fd17, %fd18;
	st.global.f64 	[%rd33+-24], %fd19;
	ld.global.f64 	%fd20, [%rd34+-16];
	ld.global.f64 	%fd21, [%rd33+-16];
	fma.rn.f64 	%fd22, %fd1, %fd20, %fd21;
	st.global.f64 	[%rd33+-16], %fd22;
	ld.global.f64 	%fd23, [%rd34+-8];
	ld.global.f64 	%fd24, [%rd33+-8];
	fma.rn.f64 	%fd25, %fd1, %fd23, %fd24;
	st.global.f64 	[%rd33+-8], %fd25;
	ld.global.f64 	%fd26, [%rd34];
	ld.global.f64 	%fd27, [%rd33];
	fma.rn.f64 	%fd28, %fd1, %fd26, %fd27;
	st.global.f64 	[%rd33], %fd28;
	ld.global.f64 	%fd29, [%rd34+8];
	ld.global.f64 	%fd30, [%rd33+8];
	fma.rn.f64 	%fd31, %fd1, %fd29, %fd30;
	st.global.f64 	[%rd33+8], %fd31;
	ld.global.f64 	%fd32, [%rd34+16];
	ld.global.f64 	%fd33, [%rd33+16];
	fma.rn.f64 	%fd34, %fd1, %fd32, %fd33;
	st.global.f64 	[%rd33+16], %fd34;
	ld.global.f64 	%fd35, [%rd34+24];
	ld.global.f64 	%fd36, [%rd33+24];
	fma.rn.f64 	%fd37, %fd1, %fd35, %fd36;
	st.global.f64 	[%rd33+24], %fd37;
	ld.global.f64 	%fd38, [%rd34+32];
	ld.global.f64 	%fd39, [%rd33+32];
	fma.rn.f64 	%fd40, %fd1, %fd38, %fd39;
	st.global.f64 	[%rd33+32], %fd40;
	ld.global.f64 	%fd41, [%rd34+40];
	ld.global.f64 	%fd42, [%rd33+40];
	fma.rn.f64 	%fd43, %fd1, %fd41, %fd42;
	st.global.f64 	[%rd33+40], %fd43;
	ld.global.f64 	%fd44, [%rd34+48];
	ld.global.f64 	%fd45, [%rd33+48];
	fma.rn.f64 	%fd46, %fd1, %fd44, %fd45;
	st.global.f64 	[%rd33+48], %fd46;
	ld.global.f64 	%fd47, [%rd34+56];
	ld.global.f64 	%fd48, [%rd33+56];
	fma.rn.f64 	%fd49, %fd1, %fd47, %fd48;
	st.global.f64 	[%rd33+56], %fd49;
	add.s32 	%r34, %r34, 16;
	add.s64 	%rd34, %rd34, 128;
	add.s64 	%rd33, %rd33, 128;
	setp.ne.s32 	%p4, %r34, 0;
	@%p4 bra 	$L__BB4_4;
$L__BB4_5:
	setp.eq.s32 	%p5, %r4, 0;
	@%p5 bra 	$L__BB4_14;
	and.b32  	%r10, %r19, 7;
	setp.lt.u32 	%p6, %r4, 8;
	@%p6 bra 	$L__BB4_8;
	cvt.u64.u32 	%rd20, %r36;
	add.s64 	%rd21, %rd20, %rd3;
	shl.b64 	%rd22, %rd21, 3;
	add.s64 	%rd23, %rd2, %rd22;
	ld.global.f64 	%fd50, [%rd23];
	add.s64 	%rd24, %rd1, %rd22;
	ld.global.f64 	%fd51, [%rd24];
	fma.rn.f64 	%fd52, %fd1, %fd50, %fd51;
	st.global.f64 	[%rd24], %fd52;
	ld.global.f64 	%fd53, [%rd23+8];
	ld.global.f64 	%fd54, [%rd24+8];
	fma.rn.f64 	%fd55, %fd1, %fd53, %fd54;
	st.global.f64 	[%rd24+8], %fd55;
	ld.global.f64 	%fd56, [%rd23+16];
	ld.global.f64 	%fd57, [%rd24+16];
	fma.rn.f64 	%fd58, %fd1, %fd56, %fd57;
	st.global.f64 	[%rd24+16], %fd58;
	ld.global.f64 	%fd59, [%rd23+24];
	ld.global.f64 	%fd60, [%rd24+24];
	fma.rn.f64 	%fd61, %fd1, %fd59, %fd60;
	st.global.f64 	[%rd24+24], %fd61;
	ld.global.f64 	%fd62, [%rd23+32];
	ld.global.f64 	%fd63, [%rd24+32];
	fma.rn.f64 	%fd64, %fd1, %fd62, %fd63;
	st.global.f64 	[%rd24+32], %fd64;
	ld.global.f64 	%fd65, [%rd23+40];
	ld.global.f64 	%fd66, [%rd24+40];
	fma.rn.f64 	%fd67, %fd1, %fd65, %fd66;
	st.global.f64 	[%rd24+40], %fd67;
	ld.global.f64 	%fd68, [%rd23+48];
	ld.global.f64 	%fd69, [%rd24+48];
	fma.rn.f64 	%fd70, %fd1, %fd68, %fd69;
	st.global.f64 	[%rd24+48], %fd70;
	ld.global.f64 	%fd71, [%rd23+56];
	ld.global.f64 	%fd72, [%rd24+56];
	fma.rn.f64 	%fd73, %fd1, %fd71, %fd72;
	st.global.f64 	[%rd24+56], %fd73;
	add.s32 	%r36, %r36, 8;
$L__BB4_8:
	setp.eq.s32 	%p7, %r10, 0;
	@%p7 bra 	$L__BB4_14;
	and.b32  	%r13, %r19, 3;
	setp.lt.u32 	%p8, %r10, 4;
	@%p8 bra 	$L__BB4_11;
	cvt.u64.u32 	%rd25, %r36;
	add.s64 	%rd26, %rd25, %rd3;
	shl.b64 	%rd27, %rd26, 3;
	add.s64 	%rd28, %rd2, %rd27;
	ld.global.f64 	%fd74, [%rd28];
	add.s64 	%rd29, %rd1, %rd27;
	ld.global.f64 	%fd75, [%rd29];
	fma.rn.f64 	%fd76, %fd1, %fd74, %fd75;
	st.global.f64 	[%rd29], %fd76;
	ld.global.f64 	%fd77, [%rd28+8];
	ld.global.f64 	%fd78, [%rd29+8];
	fma.rn.f64 	%fd79, %fd1, %fd77, %fd78;
	st.global.f64 	[%rd29+8], %fd79;
	ld.global.f64 	%fd80, [%rd28+16];
	ld.global.f64 	%fd81, [%rd29+16];
	fma.rn.f64 	%fd82, %fd1, %fd80, %fd81;
	st.global.f64 	[%rd29+16], %fd82;
	ld.global.f64 	%fd83, [%rd28+24];
	ld.global.f64 	%fd84, [%rd29+24];
	fma.rn.f64 	%fd85, %fd1, %fd83, %fd84;
	st.global.f64 	[%rd29+24], %fd85;
	add.s32 	%r36, %r36, 4;
$L__BB4_11:
	setp.eq.s32 	%p9, %r13, 0;
	@%p9 bra 	$L__BB4_14;
	cvt.u64.u32 	%rd30, %r36;
	add.s64 	%rd31, %rd3, %rd30;
	shl.b64 	%rd32, %rd31, 3;
	add.s64 	%rd36, %rd1, %rd32;
	add.s64 	%rd35, %rd2, %rd32;
	neg.s32 	%r38, %r13;
$L__BB4_13:
	.pragma "nounroll";
	ld.global.f64 	%fd86, [%rd35];
	ld.global.f64 	%fd87, [%rd36];
	fma.rn.f64 	%fd88, %fd1, %fd86, %fd87;
	st.global.f64 	[%rd36], %fd88;
	add.s64 	%rd36, %rd36, 8;
	add.s64 	%rd35, %rd35, 8;
	add.s32 	%r38, %r38, 1;
	setp.ne.s32 	%p10, %r38, 0;
	@%p10 bra 	$L__BB4_13;
$L__BB4_14:
	ret;

}
	// .globl	_Z7COMPAREPdS_S_iii
.visible .entry _Z7COMPAREPdS_S_iii(
	.param .u64 .ptr .align 1 _Z7COMPAREPdS_S_iii_param_0,
	.param .u64 .ptr .align 1 _Z7COMPAREPdS_S_iii_param_1,
	.param .u64 .ptr .align 1 _Z7COMPAREPdS_S_iii_param_2,
	.param .u32 _Z7COMPAREPdS_S_iii_param_3,
	.param .u32 _Z7COMPAREPdS_S_iii_param_4,
	.param .u32 _Z7COMPAREPdS_S_iii_param_5
)
{
	.reg .pred 	%p<26>;
	.reg .b32 	%r<42>;
	.reg .b64 	%rd<33>;
	.reg .b64 	%fd<98>;

	ld.param.u64 	%rd15, [_Z7COMPAREPdS_S_iii_param_0];
	ld.param.u64 	%rd16, [_Z7COMPAREPdS_S_iii_param_1];
	ld.param.u64 	%rd17, [_Z7COMPAREPdS_S_iii_param_2];
	ld.param.u32 	%r18, [_Z7COMPAREPdS_S_iii_param_3];
	ld.param.u32 	%r19, [_Z7COMPAREPdS_S_iii_param_4];
	ld.param.u32 	%r20, [_Z7COMPAREPdS_S_iii_param_5];
	cvta.to.global.u64 	%rd1, %rd17;
	cvta.to.global.u64 	%rd2, %rd16;
	cvta.to.global.u64 	%rd3, %rd15;
	mov.u32 	%r21, %tid.x;
	mov.u32 	%r22, %ctaid.x;
	mov.u32 	%r23, %ntid.x;
	mad.lo.s32 	%r1, %r22, %r23, %r21;
	add.s32 	%r2, %r19, -2;
	add.s32 	%r24, %r20, -2;
	mul.lo.s32 	%r25, %r24, %r2;
	setp.ge.s32 	%p1, %r1, %r25;
	@%p1 bra 	$L__BB5_43;
	div.s32 	%r26, %r1, %r2;
	mul.lo.s32 	%r27, %r26, %r2;
	sub.s32 	%r28, %r1, %r27;
	add.s32 	%r29, %r26, %r19;
	mad.lo.s32 	%r30, %r28, %r19, %r29;
	mul.lo.s32 	%r3, %r30, %r18;
	setp.lt.s32 	%p2, %r18, 3;
	@%p2 bra 	$L__BB5_43;
	add.s32 	%r32, %r3, %r18;
	cvt.s64.s32 	%rd4, %r32;
	ld.global.f64 	%fd81, [%rd1];
	add.s32 	%r4, %r18, -2;
	add.s32 	%r33, %r18, -3;
	and.b32  	%r5, %r4, 7;
	setp.lt.u32 	%p3, %r33, 7;
	mov.b32 	%r40, 1;
	@%p3 bra 	$L__BB5_22;
	and.b32  	%r35, %r4, -8;
	neg.s32 	%r38, %r35;
	shl.b64 	%rd18, %rd4, 3;
	add.s64 	%rd19, %rd18, 32;
	add.s64 	%rd32, %rd3, %rd19;
	add.s64 	%rd31, %rd2, %rd19;
	mov.b32 	%r37, 0;
$L__BB5_4:
	.pragma "nounroll";
	ld.global.f64 	%fd35, [%rd32+-24];
	ld.global.f64 	%fd36, [%rd31+-24];
	sub.f64 	%fd37, %fd35, %fd36;
	abs.f64 	%fd3, %fd37;
	setp.ltu.f64 	%p4, %fd3, %fd81;
	@%p4 bra 	$L__BB5_6;
	st.global.f64 	[%rd1], %fd3;
	mov.f64 	%fd81, %fd3;
$L__BB5_6:
	ld.global.f64 	%fd38, [%rd32+-16];
	ld.global.f64 	%fd39, [%rd31+-16];
	sub.f64 	%fd40, %fd38, %fd39;
	abs.f64 	%fd5, %fd40;
	setp.ltu.f64 	%p5, %fd5, %fd81;
	@%p5 bra 	$L__BB5_8;
	st.global.f64 	[%rd1], %fd5;
	mov.f64 	%fd81, %fd5;
$L__BB5_8:
	ld.global.f64 	%fd41, [%rd32+-8];
	ld.global.f64 	%fd42, [%rd31+-8];
	sub.f64 	%fd43, %fd41, %fd42;
	abs.f64 	%fd7, %fd43;
	setp.ltu.f64 	%p6, %fd7, %fd81;
	@%p6 bra 	$L__BB5_10;
	st.global.f64 	[%rd1], %fd7;
	mov.f64 	%fd81, %fd7;
$L__BB5_10:
	ld.global.f64 	%fd44, [%rd32];
	ld.global.f64 	%fd45, [%rd31];
	sub.f64 	%fd46, %fd44, %fd45;
	abs.f64 	%fd9, %fd46;
	setp.ltu.f64 	%p7, %fd9, %fd81;
	@%p7 bra 	$L__BB5_12;
	st.global.f64 	[%rd1], %fd9;
	mov.f64 	%fd81, %fd9;
$L__BB5_12:
	ld.global.f64 	%fd47, [%rd32+8];
	ld.global.f64 	%fd48, [%rd31+8];
	sub.f64 	%fd49, %fd47, %fd48;
	abs.f64 	%fd11, %fd49;
	setp.ltu.f64 	%p8, %fd11, %fd81;
	@%p8 bra 	$L__BB5_14;
	st.global.f64 	[%rd1], %fd11;
	mov.f64 	%fd81, %fd11;
$L__BB5_14:
	ld.global.f64 	%fd50, [%rd32+16];
	ld.global.f64 	%fd51, [%rd31+16];
	sub.f64 	%fd52, %fd50, %fd51;
	abs.f64 	%fd13, %fd52;
	setp.ltu.f64 	%p9, %fd13, %fd81;
	@%p9 bra 	$L__BB5_16;
	st.global.f64 	[%rd1], %fd13;
	mov.f64 	%fd81, %fd13;
$L__BB5_16:
	ld.global.f64 	%fd53, [%rd32+24];
	ld.global.f64 	%fd54, [%rd31+24];
	sub.f64 	%fd55, %fd53, %fd54;
	abs.f64 	%fd15, %fd55;
	setp.ltu.f64 	%p10, %fd15, %fd81;
	@%p10 bra 	$L__BB5_18;
	st.global.f64 	[%rd1], %fd15;
	mov.f64 	%fd81, %fd15;
$L__BB5_18:
	ld.global.f64 	%fd56, [%rd32+32];
	ld.global.f64 	%fd57, [%rd31+32];
	sub.f64 	%fd58, %fd56, %fd57;
	abs.f64 	%fd17, %fd58;
	setp.ltu.f64 	%p11, %fd17, %fd81;
	@%p11 bra 	$L__BB5_20;
	st.global.f64 	[%rd1], %fd17;
	mov.f64 	%fd81, %fd17;
$L__BB5_20:
	add.s32 	%r38, %r38, 8;
	add.s32 	%r37, %r37, 8;
	add.s64 	%rd32, %rd32, 64;
	add.s64 	%rd31, %rd31, 64;
	setp.ne.s32 	%p12, %r38, 0;
	@%p12 bra 	$L__BB5_4;
	add.s32 	%r40, %r37, 1;
$L__BB5_22:
	setp.eq.s32 	%p13, %r5, 0;
	@%p13 bra 	$L__BB5_43;
	and.b32  	%r13, %r4, 3;
	setp.lt.u32 	%p14, %r5, 4;
	@%p14 bra 	$L__BB5_33;
	cvt.u64.u32 	%rd20, %r40;
	add.s64 	%rd21, %rd20, %rd4;
	shl.b64 	%rd22, %rd21, 3;
	add.s64 	%rd11, %rd3, %rd22;
	ld.global.f64 	%fd59, [%rd11];
	add.s64 	%rd12, %rd2, %rd22;
	ld.global.f64 	%fd60, [%rd12];
	sub.f64 	%fd61, %fd59, %fd60;
	abs.f64 	%fd20, %fd61;
	setp.ltu.f64 	%p15, %fd20, %fd81;
	@%p15 bra 	$L__BB5_26;
	st.global.f64 	[%rd1], %fd20;
	mov.f64 	%fd81, %fd20;
$L__BB5_26:
	ld.global.f64 	%fd62, [%rd11+8];
	ld.global.f64 	%fd63, [%rd12+8];
	sub.f64 	%fd64, %fd62, %fd63;
	abs.f64 	%fd22, %fd64;
	setp.ltu.f64 	%p16, %fd22, %fd81;
	@%p16 bra 	$L__BB5_28;
	st.global.f64 	[%rd1], %fd22;
	mov.f64 	%fd81, %fd22;
$L__BB5_28:
	ld.global.f64 	%fd65, [%rd11+16];
	ld.global.f64 	%fd66, [%rd12+16];
	sub.f64 	%fd67, %fd65, %fd66;
	abs.f64 	%fd24, %fd67;
	setp.ltu.f64 	%p17, %fd24, %fd81;
	@%p17 bra 	$L__BB5_30;
	st.global.f64 	[%rd1], %fd24;
	mov.f64 	%fd81, %fd24;
$L__BB5_30:
	ld.global.f64 	%fd68, [%rd11+24];
	ld.global.f64 	%fd69, [%rd12+24];
	sub.f64 	%fd70, %fd68, %fd69;
	abs.f64 	%fd26, %fd70;
	setp.ltu.f64 	%p18, %fd26, %fd81;
	@%p18 bra 	$L__BB5_32;
	st.global.f64 	[%rd1], %fd26;
	mov.f64 	%fd81, %fd26;
$L__BB5_32:
	add.s32 	%r40, %r40, 4;
$L__BB5_33:
	setp.eq.s32 	%p19, %r13, 0;
	@%p19 bra 	$L__BB5_43;
	setp.eq.s32 	%p20, %r13, 1;
	@%p20 bra 	$L__BB5_40;
	cvt.u64.u32 	%rd23, %r40;
	add.s64 	%rd24, %rd23, %rd4;
	shl.b64 	%rd25, %rd24, 3;
	add.s64 	%rd13, %rd3, %rd25;
	ld.global.f64 	%fd71, [%rd13];
	add.s64 	%rd14, %rd2, %rd25;
	ld.global.f64 	%fd72, [%rd14];
	sub.f64 	%fd73, %fd71, %fd72;
	abs.f64 	%fd29, %fd73;
	setp.ltu.f64 	%p21, %fd29, %fd81;
	@%p21 bra 	$L__BB5_37;
	st.global.f64 	[%rd1], %fd29;
	mov.f64 	%fd81, %fd29;
$L__BB5_37:
	ld.global.f64 	%fd74, [%rd13+8];
	ld.global.f64 	%fd75, [%rd14+8];
	sub.f64 	%fd76, %fd74, %fd75;
	abs.f64 	%fd31, %fd76;
	setp.ltu.f64 	%p22, %fd31, %fd81;
	@%p22 bra 	$L__BB5_39;
	st.global.f64 	[%rd1], %fd31;
	mov.f64 	%fd81, %fd31;
$L__BB5_39:
	add.s32 	%r40, %r40, 2;
$L__BB5_40:
	and.b32  	%r36, %r18, 1;
	setp.eq.b32 	%p23, %r36, 1;
	not.pred 	%p24, %p23;
	@%p24 bra 	$L__BB5_43;
	cvt.u64.u32 	%rd26, %r40;
	add.s64 	%rd27, %rd26, %rd4;
	shl.b64 	%rd28, %rd27, 3;
	add.s64 	%rd29, %rd3, %rd28;
	ld.global.f64 	%fd77, [%rd29];
	add.s64 	%rd30, %rd2, %rd28;
	ld.global.f64 	%fd78, [%rd30];
	sub.f64 	%fd79, %fd77, %fd78;
	abs.f64 	%fd34, %fd79;
	setp.ltu.f64 	%p25, %fd34, %fd81;
	@%p25 bra 	$L__BB5_43;
	st.global.f64 	[%rd1], %fd34;
$L__BB5_43:
	ret;

}
	// .globl	_Z9RESET_CTRPd
.visible .entry _Z9RESET_CTRPd(
	.param .u64 .ptr .align 1 _Z9RESET_CTRPd_param_0
)
{
	.reg .b64 	%rd<4>;

	ld.param.u64 	%rd1, [_Z9RESET_CTRPd_param_0];
	cvta.to.global.u64 	%rd2, %rd1;
	mov.b64 	%rd3, 0;
	st.global.u64 	[%rd2], %rd3;
	ret;

}


// ===== COMPILED SASS (sm_100) =====

	.target	sm_100

	.elftype	@"ET_EXEC"


//--------------------- .note.nv.tkinfo           --------------------------
	.section	.note.nv.tkinfo,"",@"SHT_NOTE"
	.sectionflags	@"SHF_NOTE_NV_TKINFO"
	.tkinfo
        /*0018*/ 	.word	0x00000002
        /*0030*/ 	.string	""
        /*0030*/ 	.string	"ptxas"
        /*0030*/ 	.string	"Cuda compilation tools, release 13.0, V13.0.88"
        /*0030*/ 	.string	"Build cuda_13.0.r13.0/compiler.36424714_0"
        /*0030*/ 	.string	"-arch sm_100 -m 64 "



//--------------------- .note.nv.cuinfo           --------------------------
	.section	.note.nv.cuinfo,"",@"SHT_NOTE"
	.sectionflags	@"SHF_NOTE_NV_CUINFO"
        /*0018*/ 	.short	0x0002
        /*001a*/ 	.short	0x0064
        /*001c*/ 	.short	0x0082
	.zero		2


//--------------------- .nv.info                  --------------------------
	.section	.nv.info,"",@"SHT_CUDA_INFO"
	.align	4


	//----- nvinfo : EIATTR_REGCOUNT
	.align		4
        /*0000*/ 	.byte	0x04, 0x2f
        /*0002*/ 	.short	(.L_1 - .L_0)
	.align		4
.L_0:
        /*0004*/ 	.word	index@(_Z3DDXPdS_iiid)
        /*0008*/ 	.word	0x00000026


	//----- nvinfo : EIATTR_FRAME_SIZE
	.align		4
.L_1:
        /*000c*/ 	.byte	0x04, 0x11
        /*000e*/ 	.short	(.L_3 - .L_2)
	.align		4
.L_2:
        /*0010*/ 	.word	index@($__internal_2_$__cuda_sm20_div_rn_f64_full)
        /*0014*/ 	.word	0x00000000


	//----- nvinfo : EIATTR_FRAME_SIZE
	.align		4
.L_3:
        /*0018*/ 	.byte	0x04, 0x11
        /*001a*/ 	.short	(.L_5 - .L_4)
	.align		4
.L_4:
        /*001c*/ 	.word	index@(_Z3DDXPdS_iiid)
        /*0020*/ 	.word	0x00000000


	//----- nvinfo : EIATTR_REGCOUNT
	.align		4
.L_5:
        /*0024*/ 	.byte	0x04, 0x2f
        /*0026*/ 	.short	(.L_7 - .L_6)
	.align		4
.L_6:
        /*0028*/ 	.word	index@(_Z3DDYPdS_iiid)
        /*002c*/ 	.word	0x00000026


	//----- nvinfo : EIATTR_FRAME_SIZE
	.align		4
.L_7:
        /*0030*/ 	.byte	0x04, 0x11
        /*0032*/ 	.short	(.L_9 - .L_8)
	.align		4
.L_8:
        /*0034*/ 	.word	index@($__internal_1_$__cuda_sm20_div_rn_f64_full)
        /*0038*/ 	.word	0x00000000


	//----- nvinfo : EIATTR_FRAME_SIZE
	.align		4
.L_9:
        /*003c*/ 	.byte	0x04, 0x11
        /*003e*/ 	.short	(.L_11 - .L_10)
	.align		4
.L_10:
        /*0040*/ 	.word	index@(_Z3DDYPdS_iiid)
        /*0044*/ 	.word	0x00000000


	//----- nvinfo : EIATTR_REGCOUNT
	.align		4
.L_11:
        /*0048*/ 	.byte	0x04, 0x2f
        /*004a*/ 	.short	(.L_13 - .L_12)
	.align		4
.L_12:
        /*004c*/ 	.word	index@(_Z3DDZPdS_iiid)
        /*0050*/ 	.word	0x00000026


	//----- nvinfo : EIATTR_FRAME_SIZE
	.align		4
.L_13:
        /*0054*/ 	.byte	0x04, 0x11
        /*0056*/ 	.short	(.L_15 - .L_14)
	.align		4
.L_14:
        /*0058*/ 	.word	index@($__internal_0_$__cuda_sm20_div_rn_f64_full)
        /*005c*/ 	.word	0x00000000


	//----- nvinfo : EIATTR_FRAME_SIZE
	.align		4
.L_15:
        /*0060*/ 	.byte	0x04, 0x11
        /*0062*/ 	.short	(.L_17 - .L_16)
	.align		4
.L_16:
        /*0064*/ 	.word	index@(_Z3DDZPdS_iiid)
        /*0068*/ 	.word	0x00000000


	//----- nvinfo : EIATTR_REGCOUNT
	.align		4
.L_17:
        /*006c*/ 	.byte	0x04, 0x2f
        /*006e*/ 	.short	(.L_19 - .L_18)
	.align		4
.L_18:
        /*0070*/ 	.word	index@(_Z6ASSIGNPdS_iii)
        /*0074*/ 	.word	0x00000018


	//----- nvinfo : EIATTR_FRAME_SIZE
	.align		4
.L_19:
        /*0078*/ 	.byte	0x04, 0x11
        /*007a*/ 	.short	(.L_21 - .L_20)
	.align		4
.L_20:
        /*007c*/ 	.word	index@(_Z6ASSIGNPdS_iii)
        /*0080*/ 	.word	0x00000000


	//----- nvinfo : EIATTR_REGCOUNT
	.align		4
.L_21:
        /*0084*/ 	.byte	0x04, 0x2f
        /*0086*/ 	.short	(.L_23 - .L_22)
	.align		4
.L_22:
        /*0088*/ 	.word	index@(_Z3ADDPdS_diii)
        /*008c*/ 	.word	0x00000018


	//----- nvinfo : EIATTR_FRAME_SIZE
	.align		4
.L_23:
        /*0090*/ 	.byte	0x04, 0x11
        /*0092*/ 	.short	(.L_25 - .L_24)
	.align		4
.L_24:
        /*0094*/ 	.word	index@(_Z3ADDPdS_diii)
        /*0098*/ 	.word	0x00000000


	//----- nvinfo : EIATTR_REGCOUNT
	.align		4
.L_25:
        /*009c*/ 	.byte	0x04, 0x2f
        /*009e*/ 	.short	(.L_27 - .L_26)
	.align		4
.L_26:
        /*00a0*/ 	.word	index@(_Z7COMPAREPdS_S_iii)
        /*00a4*/ 	.word	0x00000016


	//----- nvinfo : EIATTR_FRAME_SIZE
	.align		4
.L_27:
        /*00a8*/ 	.byte	0x04, 0x11
        /*00aa*/ 	.short	(.L_29 - .L_28)
	.align		4
.L_28:
        /*00ac*/ 	.word	index@(_Z7COMPAREPdS_S_iii)
        /*00b0*/ 	.word	0x00000000


	//----- nvinfo : EIATTR_REGCOUNT
	.align		4
.L_29:
        /*00b4*/ 	.byte	0x04, 0x2f
        /*00b6*/ 	.short	(.L_31 - .L_30)
	.align		4
.L_30:
        /*00b8*/ 	.word	index@(_Z9RESET_CTRPd)
        /*00bc*/ 	.word	0x00000006


	//----- nvinfo : EIATTR_FRAME_SIZE
	.align		4
.L_31:
        /*00c0*/ 	.byte	0x04, 0x11
        /*00c2*/ 	.short	(.L_33 - .L_32)
	.align		4
.L_32:
        /*00c4*/ 	.word	index@(_Z9RESET_CTRPd)
        /*00c8*/ 	.word	0x00000000


	//----- nvinfo : EIATTR_MIN_STACK_SIZE
	.align		4
.L_33:
        /*00cc*/ 	.byte	0x04, 0x12
        /*00ce*/ 	.short	(.L_35 - .L_34)
	.align		4
.L_34:
        /*00d0*/ 	.word	index@(_Z9RESET_CTRPd)
        /*00d4*/ 	.word	0x00000000


	//----- nvinfo : EIATTR_MIN_STACK_SIZE
	.align		4
.L_35:
        /*00d8*/ 	.byte	0x04, 0x12
        /*00da*/ 	.short	(.L_37 - .L_36)
	.align		4
.L_36:
        /*00dc*/ 	.word	index@(_Z7COMPAREPdS_S_iii)
        /*00e0*/ 	.word	0x00000000


	//----- nvinfo : EIATTR_MIN_STACK_SIZE
	.align		4
.L_37:
        /*00e4*/ 	.byte	0x04, 0x12
        /*00e6*/ 	.short	(.L_39 - .L_38)
	.align		4
.L_38:
        /*00e8*/ 	.word	index@(_Z3ADDPdS_diii)
        /*00ec*/ 	.word	0x00000000


	//----- nvinfo : EIATTR_MIN_STACK_SIZE
	.align		4
.L_39:
        /*00f0*/ 	.byte	0x04, 0x12
        /*00f2*/ 	.short	(.L_41 - .L_40)
	.align		4
.L_40:
        /*00f4*/ 	.word	index@(_Z6ASSIGNPdS_iii)
        /*00f8*/ 	.word	0x00000000


	//----- nvinfo : EIATTR_MIN_STACK_SIZE
	.align		4
.L_41:
        /*00fc*/ 	.byte	0x04, 0x12
        /*00fe*/ 	.short	(.L_43 - .L_42)
	.align		4
.L_42:
        /*0100*/ 	.word	index@(_Z3DDZPdS_iiid)
        /*0104*/ 	.word	0x00000000


	//----- nvinfo : EIATTR_MIN_STACK_SIZE
	.align		4
.L_43:
        /*0108*/ 	.byte	0x04, 0x12
        /*010a*/ 	.short	(.L_45 - .L_44)
	.align		4
.L_44:
        /*010c*/ 	.word	index@(_Z3DDYPdS_iiid)
        /*0110*/ 	.word	0x00000000


	//----- nvinfo : EIATTR_MIN_STACK_SIZE
	.align		4
.L_45:
        /*0114*/ 	.byte	0x04, 0x12
        /*0116*/ 	.short	(.L_47 - .L_46)
	.align		4
.L_46:
        /*0118*/ 	.word	index@(_Z3DDXPdS_iiid)
        /*011c*/ 	.word	0x00000000
.L_47:


//--------------------- .nv.compat                --------------------------
	.section	.nv.compat,"",@"SHT_CUDA_COMPAT_INFO"
	.align	4
        /*0000*/ 	.byte	0x02, 0x09, 0x00, 0x00, 0x02, 0x02, 0x01, 0x00, 0x02, 0x05, 0x05, 0x00, 0x03, 0x07, 0x01, 0x01
        /*0010*/ 	.byte	0x02, 0x03, 0x00, 0x00, 0x02, 0x06, 0x01, 0x00, 0x04, 0x0b, 0x08, 0x00, 0x01, 0x00, 0x00, 0x00
        /*0020*/ 	.byte	0x00, 0x00, 0x00, 0x00


//--------------------- .nv.info._Z9RESET_CTRPd   --------------------------
	.section	.nv.info._Z9RESET_CTRPd,"",@"SHT_CUDA_INFO"
	.sectionflags	@""
	.align	4


	//----- nvinfo : EIATTR_CUDA_API_VERSION
	.align		4
        /*0000*/ 	.byte	0x04, 0x37
        /*0002*/ 	.short	(.L_49 - .L_48)
.L_48:
        /*0004*/ 	.word	0x00000082


	//----- nvinfo : EIATTR_KPARAM_INFO
	.align		4
.L_49:
        /*0008*/ 	.byte	0x04, 0x17
        /*000a*/ 	.short	(.L_51 - .L_50)
.L_50:
        /*000c*/ 	.word	0x00000000
        /*0010*/ 	.short	0x0000
        /*0012*/ 	.short	0x0000
        /*0014*/ 	.byte	0x00, 0xf5, 0x21, 0x00


	//----- nvinfo : EIATTR_SPARSE_MMA_MASK
	.align		4
.L_51:
        /*0018*/ 	.byte	0x03, 0x50
        /*001a*/ 	.short	0x0000


	//----- nvinfo : EIATTR_MAXREG_COUNT
	.align		4
        /*001c*/ 	.byte	0x03, 0x1b
        /*001e*/ 	.short	0x00ff


	//----- nvinfo : EIATTR_MERCURY_ISA_VERSION
	.align		4
        /*0020*/ 	.byte	0x03, 0x5f
        /*0022*/ 	.short	0x0101


	//----- nvinfo : EIATTR_VRC_CTA_INIT_COUNT
	.align		4
        /*0024*/ 	.byte	0x02, 0x4a
	.zero		1
	.zero		1


	//----- nvinfo : EIATTR_EXIT_INSTR_OFFSETS
	.align		4
        /*0028*/ 	.byte	0x04, 0x1c
        /*002a*/ 	.short	(.L_53 - .L_52)


	//   ....[0]....
.L_52:
        /*002c*/ 	.word	0x00000040


	//----- nvinfo : EIATTR_CBANK_PARAM_SIZE
	.align		4
.L_53:
        /*0030*/ 	.byte	0x03, 0x19
        /*0032*/ 	.short	0x0008


	//----- nvinfo : EIATTR_PARAM_CBANK
	.align		4
        /*0034*/ 	.byte	0x04, 0x0a
        /*0036*/ 	.short	(.L_55 - .L_54)
	.align		4
.L_54:
        /*0038*/ 	.word	index@(.nv.constant0._Z9RESET_CTRPd)
        /*003c*/ 	.short	0x0380
        /*003e*/ 	.short	0x0008


	//----- nvinfo : EIATTR_SW_WAR
	.align		4
.L_55:
        /*0040*/ 	.byte	0x04, 0x36
        /*0042*/ 	.short	(.L_57 - .L_56)
.L_56:
        /*0044*/ 	.word	0x00000008
.L_57:


//--------------------- .nv.info._Z7COMPAREPdS_S_iii --------------------------
	.section	.nv.info._Z7COMPAREPdS_S_iii,"",@"SHT_CUDA_INFO"
	.sectionflags	@""
	.align	4


	//----- nvinfo : EIATTR_CUDA_API_VERSION
	.align		4
        /*0000*/ 	.byte	0x04, 0x37
        /*0002*/ 	.short	(.L_59 - .L_58)
.L_58:
        /*0004*/ 	.word	0x00000082


	//----- nvinfo : EIATTR_KPARAM_INFO
	.align		4
.L_59:
        /*0008*/ 	.byte	0x04, 0x17
        /*000a*/ 	.short	(.L_61 - .L_60)
.L_60:
        /*000c*/ 	.word	0x00000000
        /*0010*/ 	.short	0x0005
        /*0012*/ 	.short	0x0020
        /*0014*/ 	.byte	0x00, 0xf0, 0x11, 0x00


	//----- nvinfo : EIATTR_KPARAM_INFO
	.align		4
.L_61:
        /*0018*/ 	.byte	0x04, 0x17
        /*001a*/ 	.short	(.L_63 - .L_62)
.L_62:
        /*001c*/ 	.word	0x00000000
        /*0020*/ 	.short	0x0004
        /*0022*/ 	.short	0x001c
        /*0024*/ 	.byte	0x00, 0xf0, 0x11, 0x00


	//----- nvinfo : EIATTR_KPARAM_INFO
	.align		4
.L_63:
        /*0028*/ 	.byte	0x04, 0x17
        /*002a*/ 	.short	(.L_65 - .L_64)
.L_64:
        /*002c*/ 	.word	0x00000000
        /*0030*/ 	.short	0x0003
        /*0032*/ 	.short	0x0018
        /*0034*/ 	.byte	0x00, 0xf0, 0x11, 0x00


	//----- nvinfo : EIATTR_KPARAM_INFO
	.align		4
.L_65:
        /*0038*/ 	.byte	0x04, 0x17
        /*003a*/ 	.short	(.L_67 - .L_66)
.L_66:
        /*003c*/ 	.word	0x00000000
        /*0040*/ 	.short	0x0002
        /*0042*/ 	.short	0x0010
        /*0044*/ 	.byte	0x00, 0xf5, 0x21, 0x00


	//----- nvinfo : EIATTR_KPARAM_INFO
	.align		4
.L_67:
        /*0048*/ 	.byte	0x04, 0x17
        /*004a*/ 	.short	(.L_69 - .L_68)
.L_68:
        /*004c*/ 	.word	0x00000000
        /*0050*/ 	.short	0x0001
        /*0052*/ 	.short	0x0008
        /*0054*/ 	.byte	0x00, 0xf5, 0x21, 0x00


	//----- nvinfo : EIATTR_KPARAM_INFO
	.align		4
.L_69:
        /*0058*/ 	.byte	0x04, 0x17
        /*005a*/ 	.short	(.L_71 - .L_70)
.L_70:
        /*005c*/ 	.word	0x00000000
        /*0060*/ 	.short	0x0000
        /*0062*/ 	.short	0x0000
        /*0064*/ 	.byte	0x00, 0xf5, 0x21, 0x00


	//----- nvinfo : EIATTR_SPARSE_MMA_MASK
	.align		4
.L_71:
        /*0068*/ 	.byte	0x03, 0x50
        /*006a*/ 	.short	0x0000


	//----- nvinfo : EIATTR_MAXREG_COUNT
	.align		4
        /*006c*/ 	.byte	0x03, 0x1b
        /*006e*/ 	.short	0x00ff


	//----- nvinfo : EIATTR_MERCURY_ISA_VERSION
	.align		4
        /*0070*/ 	.byte	0x03, 0x5f
        /*0072*/ 	.short	0x0101


	//----- nvinfo : EIATTR_VRC_CTA_INIT_COUNT
	.align		4
        /*0074*/ 	.byte	0x02, 0x4a
	.zero		1
	.zero		1


	//----- nvinfo : EIATTR_EXIT_INSTR_OFFSETS
	.align		4
        /*0078*/ 	.byte	0x04, 0x1c
        /*007a*/ 	.short	(.L_73 - .L_72)


	//   ....[0]....
.L_72:
        /*007c*/ 	.word	0x000000b0


	//   ....[1]....
        /*0080*/ 	.word	0x000000e0


	//   ....[2]....
        /*0084*/ 	.word	0x00000820


	//   ....[3]....
        /*0088*/ 	.word	0x00000ad0


	//   ....[4]....
        /*008c*/ 	.word	0x00000cb0


	//   ....[5]....
        /*0090*/ 	.word	0x00000d90


	//   ....[6]....
        /*0094*/ 	.word	0x00000dd0


	//----- nvinfo : EIATTR_CBANK_PARAM_SIZE
	.align		4
.L_73:
        /*0098*/ 	.byte	0x03, 0x19
        /*009a*/ 	.short	0x0024


	//----- nvinfo : EIATTR_PARAM_CBANK
	.align		4
        /*009c*/ 	.byte	0x04, 0x0a
        /*009e*/ 	.short	(.L_75 - .L_74)
	.align		4
.L_74:
        /*00a0*/ 	.word	index@(.nv.constant0._Z7COMPAREPdS_S_iii)
        /*00a4*/ 	.short	0x0380
        /*00a6*/ 	.short	0x0024


	//----- nvinfo : EIATTR_SW_WAR
	.align		4
.L_75:
        /*00a8*/ 	.byte	0x04, 0x36
        /*00aa*/ 	.short	(.L_77 - .L_76)
.L_76:
        /*00ac*/ 	.word	0x00000008
.L_77:


//--------------------- .nv.info._Z3ADDPdS_diii   --------------------------
	.section	.nv.info._Z3ADDPdS_diii,"",@"SHT_CUDA_INFO"
	.sectionflags	@""
	.align	4


	//----- nvinfo : EIATTR_CUDA_API_VERSION
	.align		4
        /*0000*/ 	.byte	0x04, 0x37
        /*0002*/ 	.short	(.L_79 - .L_78)
.L_78:
        /*0004*/ 	.word	0x00000082


	//----- nvinfo : EIATTR_KPARAM_INFO
	.align		4
.L_79:
        /*0008*/ 	.byte	0x04, 0x17
        /*000a*/ 	.short	(.L_81 - .L_80)
.L_80:
        /*000c*/ 	.word	0x00000000
        /*0010*/ 	.short	0x0005
        /*0012*/ 	.short	0x0020
        /*0014*/ 	.byte	0x00, 0xf0, 0x11, 0x00


	//----- nvinfo : EIATTR_KPARAM_INFO
	.align		4
.L_81:
        /*0018*/ 	.byte	0x04, 0x17
        /*001a*/ 	.short	(.L_83 - .L_82)
.L_82:
        /*001c*/ 	.word	0x00000000
        /*0020*/ 	.short	0x0004
        /*0022*/ 	.short	0x001c
        /*0024*/ 	.byte	0x00, 0xf0, 0x11, 0x00


	//----- nvinfo : EIATTR_KPARAM_INFO
	.align		4
.L_83:
        /*0028*/ 	.byte	0x04, 0x17
        /*002a*/ 	.short	(.L_85 - .L_84)
.L_84:
        /*002c*/ 	.word	0x00000000
        /*0030*/ 	.short	0x0003
        /*0032*/ 	.short	0x0018
        /*0034*/ 	.byte	0x00, 0xf0, 0x11, 0x00


	//----- nvinfo : EIATTR_KPARAM_INFO
	.align		4
.L_85:
        /*0038*/ 	.byte	0x04, 0x17
        /*003a*/ 	.short	(.L_87 - .L_86)
.L_86:
        /*003c*/ 	.word	0x00000000
        /*0040*/ 	.short	0x0002
        /*0042*/ 	.short	0x0010
        /*0044*/ 	.byte	0x00, 0xf0, 0x21, 0x00


	//----- nvinfo : EIATTR_KPARAM_INFO
	.align		4
.L_87:
        /*0048*/ 	.byte	0x04, 0x17
        /*004a*/ 	.short	(.L_89 - .L_88)
.L_88:
        /*004c*/ 	.word	0x00000000
        /*0050*/ 	.short	0x0001
        /*0052*/ 	.short	0x0008
        /*0054*/ 	.byte	0x00, 0xf5, 0x21, 0x00


	//----- nvinfo : EIATTR_KPARAM_INFO
	.align		4
.L_89:
        /*0058*/ 	.byte	0x04, 0x17
        /*005a*/ 	.short	(.L_91 - .L_90)
.L_90:
        /*005c*/ 	.word	0x00000000
        /*0060*/ 	.short	0x0000
        /*0062*/ 	.short	0x0000
        /*0064*/ 	.byte	0x00, 0xf5, 0x21, 0x00


	//----- nvinfo : EIATTR_SPARSE_MMA_MASK
	.align		4
.L_91:
        /*0068*/ 	.byte	0x03, 0x50
        /*006a*/ 	.short	0x0000


	//----- nvinfo : EIATTR_MAXREG_COUNT
	.align		4
        /*006c*/ 	.byte	0x03, 0x1b
        /*006e*/ 	.short	0x00ff


	//----- nvinfo : EIATTR_MERCURY_ISA_VERSION
	.align		4
        /*0070*/ 	.byte	0x03, 0x5f
        /*0072*/ 	.short	0x0101


	//----- nvinfo : EIATTR_VRC_CTA_INIT_COUNT
	.align		4
        /*0074*/ 	.byte	0x02, 0x4a
	.zero		1
	.zero		1


	//----- nvinfo : EIATTR_EXIT_INSTR_OFFSETS
	.align		4
        /*0078*/ 	.byte	0x04, 0x1c
        /*007a*/ 	.short	(.L_93 - .L_92)


	//   ....[0]....
.L_92:
        /*007c*/ 	.word	0x000000b0


	//   ....[1]....
        /*0080*/ 	.word	0x000002a0


	//   ....[2]....
        /*0084*/ 	.word	0x00000890


	//   ....[3]....
        /*0088*/ 	.word	0x00000b90


	//   ....[4]....
        /*008c*/ 	.word	0x00000d90


	//   ....[5]....
        /*0090*/ 	.word	0x00000f20


	//----- nvinfo : EIATTR_CBANK_PARAM_SIZE
	.align		4
.L_93:
        /*0094*/ 	.byte	0x03, 0x19
        /*0096*/ 	.short	0x0024


	//----- nvinfo : EIATTR_PARAM_CBANK
	.align		4
        /*0098*/ 	.byte	0x04, 0x0a
        /*009a*/ 	.short	(.L_95 - .L_94)
	.align		4
.L_94:
        /*009c*/ 	.word	index@(.nv.constant0._Z3ADDPdS_diii)
        /*00a0*/ 	.short	0x0380
        /*00a2*/ 	.short	0x0024


	//----- nvinfo : EIATTR_SW_WAR
	.align		4
.L_95:
        /*00a4*/ 	.byte	0x04, 0x36
        /*00a6*/ 	.short	(.L_97 - .L_96)
.L_96:
        /*00a8*/ 	.word	0x00000008
.L_97:


//--------------------- .nv.info._Z6ASSIGNPdS_iii --------------------------
	.section	.nv.info._Z6ASSIGNPdS_iii,"",@"SHT_CUDA_INFO"
	.sectionflags	@""
	.align	4


	//----- nvinfo : EIATTR_CUDA_API_VERSION
	.align		4
        /*0000*/ 	.byte	0x04, 0x37
        /*0002*/ 	.short	(.L_99 - .L_98)
.L_98:
        /*0004*/ 	.word	0x00000082


	//----- nvinfo : EIATTR_KPARAM_INFO
	.align		4
.L_99:
        /*0008*/ 	.byte	0x04, 0x17
        /*000a*/ 	.short	(.L_101 - .L_100)
.L_100:
        /*000c*/ 	.word	0x00000000
        /*0010*/ 	.short	0x0004
        /*0012*/ 	.short	0x0018
        /*0014*/ 	.byte	0x00, 0xf0, 0x11, 0x00


	//----- nvinfo : EIATTR_KPARAM_INFO
	.align		4
.L_101:
        /*0018*/ 	.byte	0x04, 0x17
        /*001a*/ 	.short	(.L_103 - .L_102)
.L_102:
        /*001c*/ 	.word	0x00000000
        /*0020*/ 	.short	0x0003
        /*0022*/ 	.short	0x0014
        /*0024*/ 	.byte	0x00, 0xf0, 0x11, 0x00


	//----- nvinfo : EIATTR_KPARAM_INFO
	.align		4
.L_103:
        /*0028*/ 	.byte	0x04, 0x17
        /*002a*/ 	.short	(.L_105 - .L_104)
.L_104:
        /*002c*/ 	.word	0x00000000
        /*0030*/ 	.short	0x0002
        /*0032*/ 	.short	0x0010
        /*0034*/ 	.byte	0x00, 0xf0, 0x11, 0x00


	//----- nvinfo : EIATTR_KPARAM_INFO
	.align		4
.L_105:
        /*0038*/ 	.byte	0x04, 0x17
        /*003a*/ 	.short	(.L_107 - .L_106)
.L_106:
        /*003c*/ 	.word	0x00000000
        /*0040*/ 	.short	0x0001
        /*0042*/ 	.short	0x0008
        /*0044*/ 	.byte	0x00, 0xf5, 0x21, 0x00


	//----- nvinfo : EIATTR_KPARAM_INFO
	.align		4
.L_107:
        /*0048*/ 	.byte	0x04, 0x17
        /*004a*/ 	.short	(.L_109 - .L_108)
.L_108:
        /*004c*/ 	.word	0x00000000
        /*0050*/ 	.short	0x0000
        /*0052*/ 	.short	0x0000
        /*0054*/ 	.byte	0x00, 0xf5, 0x21, 0x00


	//----- nvinfo : EIATTR_SPARSE_MMA_MASK
	.align		4
.L_109:
        /*0058*/ 	.byte	0x03, 0x50
        /*005a*/ 	.short	0x0000


	//----- nvinfo : EIATTR_MAXREG_COUNT
	.align		4
        /*005c*/ 	.byte	0x03, 0x1b
        /*005e*/ 	.short	0x00ff


	//----- nvinfo : EIATTR_MERCURY_ISA_VERSION
	.align		4
        /*0060*/ 	.byte	0x03, 0x5f
        /*0062*/ 	.short	0x0101


	//----- nvinfo : EIATTR_VRC_CTA_INIT_COUNT
	.align		4
        /*0064*/ 	.byte	0x02, 0x4a
	.zero		1
	.zero		1


	//----- nvinfo : EIATTR_EXIT_INSTR_OFFSETS
	.align		4
        /*0068*/ 	.byte	0x04, 0x1c
        /*006a*/ 	.short	(.L_111 - .L_110)


	//   ....[0]....
.L_110:
        /*006c*/ 	.word	0x000000b0


	//   ....[1]....
        /*0070*/ 	.word	0x000002a0


	//   ....[2]....
        /*0074*/ 	.word	0x000006d0


	//   ....[3]....
        /*0078*/ 	.word	0x000008c0


	//   ....[4]....
        /*007c*/ 	.word	0x00000a30


	//   ....[5]....
        /*0080*/ 	.word	0x00000bb0


	//----- nvinfo : EIATTR_CBANK_PARAM_SIZE
	.align		4
.L_111:
        /*0084*/ 	.byte	0x03, 0x19
        /*0086*/ 	.short	0x001c


	//----- nvinfo : EIATTR_PARAM_CBANK
	.align		4
        /*0088*/ 	.byte	0x04, 0x0a
        /*008a*/ 	.short	(.L_113 - .L_112)
	.align		4
.L_112:
        /*008c*/ 	.word	index@(.nv.constant0._Z6ASSIGNPdS_iii)
        /*0090*/ 	.short	0x0380
        /*0092*/ 	.short	0x001c


	//----- nvinfo : EIATTR_SW_WAR
	.align		4
.L_113:
        /*0094*/ 	.byte	0x04, 0x36
        /*0096*/ 	.short	(.L_115 - .L_114)
.L_114:
        /*0098*/ 	.word	0x00000008
.L_115:


//--------------------- .nv.info._Z3DDZPdS_iiid   --------------------------
	.section	.nv.info._Z3DDZPdS_iiid,"",@"SHT_CUDA_INFO"
	.sectionflags	@""
	.align	4


	//----- nvinfo : EIATTR_CUDA_API_VERSION
	.align		4
        /*0000*/ 	.byte	0x04, 0x37
        /*0002*/ 	.short	(.L_117 - .L_116)
.L_116:
        /*0004*/ 	.word	0x00000082


	//----- nvinfo : EIATTR_KPARAM_INFO
	.align		4
.L_117:
        /*0008*/ 	.byte	0x04, 0x17
        /*000a*/ 	.short	(.L_119 - .L_118)
.L_118:
        /*000c*/ 	.word	0x00000000
        /*0010*/ 	.short	0x0005
        /*0012*/ 	.short	0x0020
        /*0014*/ 	.byte	0x00, 0xf0, 0x21, 0x00


	//----- nvinfo : EIATTR_KPARAM_INFO
	.align		4
.L_119:
        /*0018*/ 	.byte	0x04, 0x17
        /*001a*/ 	.short	(.L_121 - .L_120)
.L_120:
        /*001c*/ 	.word	0x00000000
        /*0020*/ 	.short	0x0004
        /*0022*/ 	.short	0x0018
        /*0024*/ 	.byte	0x00, 0xf0, 0x11, 0x00


	//----- nvinfo : EIATTR_KPARAM_INFO
	.align		4
.L_121:
        /*0028*/ 	.byte	0x04, 0x17
        /*002a*/ 	.short	(.L_123 - .L_122)
.L_122:
        /*002c*/ 	.word	0x00000000
        /*0030*/ 	.short	0x0003
        /*0032*/ 	.short	0x0014
        /*0034*/ 	.byte	0x00, 0xf0, 0x11, 0x00


	//----- nvinfo : EIATTR_KPARAM_INFO
	.align		4
.L_123:
        /*0038*/ 	.byte	0x04, 0x17
        /*003a*/ 	.short	(.L_125 - .L_124)
.L_124:
        /*003c*/ 	.word	0x00000000
        /*0040*/ 	.short	0x0002
        /*0042*/ 	.short	0x0010
        /*0044*/ 	.byte	0x00, 0xf0, 0x11, 0x00


	//----- nvinfo : EIATTR_KPARAM_INFO
	.align		4
.L_125:
        /*0048*/ 	.byte	0x04, 0x17
        /*004a*/ 	.short	(.L_127 - .L_126)
.L_126:
        /*004c*/ 	.word	0x00000000
        /*0050*/ 	.short	0x0001
        /*0052*/ 	.short	0x0008
        /*0054*/ 	.byte	0x00, 0xf5, 0x21, 0x00


	//----- nvinfo : EIATTR_KPARAM_INFO
	.align		4
.L_127:
        /*0058*/ 	.byte	0x04, 0x17
        /*005a*/ 	.short	(.L_129 - .L_128)
.L_128:
        /*005c*/ 	.word	0x00000000
        /*0060*/ 	.short	0x0000
        /*0062*/ 	.short	0x0000
        /*0064*/ 	.byte	0x00, 0xf5, 0x21, 0x00


	//----- nvinfo : EIATTR_SPARSE_MMA_MASK
	.align		4
.L_129:
        /*0068*/ 	.byte	0x03, 0x50
        /*006a*/ 	.short	0x0000


	//----- nvinfo : EIATTR_MAXREG_COUNT
	.align		4
        /*006c*/ 	.byte	0x03, 0x1b
        /*006e*/ 	.short	0x00ff


	//----- nvinfo : EIATTR_MERCURY_ISA_VERSION
	.align		4
        /*0070*/ 	.byte	0x03, 0x5f
        /*0072*/ 	.short	0x0101


	//----- nvinfo : EIATTR_VRC_CTA_INIT_COUNT
	.align		4
        /*0074*/ 	.byte	0x02, 0x4a
	.zero		1
	.zero		1


	//----- nvinfo : EIATTR_EXIT_INSTR_OFFSETS
	.align		4
        /*0078*/ 	.byte	0x04, 0x1c
        /*007a*/ 	.short	(.L_131 - .L_130)


	//   ....[0]....
.L_130:
        /*007c*/ 	.word	0x000000b0


	//   ....[1]....
        /*0080*/ 	.word	0x00000300


	//   ....[2]....
        /*0084*/ 	.word	0x00000f70


	//   ....[3]....
        /*0088*/ 	.word	0x000015e0


	//   ....[4]....
        /*008c*/ 	.word	0x00001950


	//----- nvinfo : EIATTR_CRS_STACK_SIZE
	.align		4
.L_131:
        /*0090*/ 	.byte	0x04, 0x1e
        /*0092*/ 	.short	(.L_133 - .L_132)
.L_132:
        /*0094*/ 	.word	0x00000000


	//----- nvinfo : EIATTR_CBANK_PARAM_SIZE
	.align		4
.L_133:
        /*0098*/ 	.byte	0x03, 0x19
        /*009a*/ 	.short	0x0028


	//----- nvinfo : EIATTR_PARAM_CBANK
	.align		4
        /*009c*/ 	.byte	0x04, 0x0a
        /*009e*/ 	.short	(.L_135 - .L_134)
	.align		4
.L_134:
        /*00a0*/ 	.word	index@(.nv.constant0._Z3DDZPdS_iiid)
        /*00a4*/ 	.short	0x0380
        /*00a6*/ 	.short	0x0028


	//----- nvinfo : EIATTR_SW_WAR
	.align		4
.L_135:
        /*00a8*/ 	.byte	0x04, 0x36
        /*00aa*/ 	.short	(.L_137 - .L_136)
.L_136:
        /*00ac*/ 	.word	0x00000008
.L_137:


//--------------------- .nv.info._Z3DDYPdS_iiid   --------------------------
	.section	.nv.info._Z3DDYPdS_iiid,"",@"SHT_CUDA_INFO"
	.sectionflags	@""
	.align	4


	//----- nvinfo : EIATTR_CUDA_API_VERSION
	.align		4
        /*0000*/ 	.byte	0x04, 0x37
        /*0002*/ 	.short	(.L_139 - .L_138)
.L_138:
        /*0004*/ 	.word	0x00000082


	//----- nvinfo : EIATTR_KPARAM_INFO
	.align		4
.L_139:
        /*0008*/ 	.byte	0x04, 0x17
        /*000a*/ 	.short	(.L_141 - .L_140)
.L_140:
        /*000c*/ 	.word	0x00000000
        /*0010*/ 	.short	0x0005
        /*0012*/ 	.short	0x0020
        /*0014*/ 	.byte	0x00, 0xf0, 0x21, 0x00


	//----- nvinfo : EIATTR_KPARAM_INFO
	.align		4
.L_141:
        /*0018*/ 	.byte	0x04, 0x17
        /*001a*/ 	.short	(.L_143 - .L_142)
.L_142:
        /*001c*/ 	.word	0x00000000
        /*0020*/ 	.short	0x0004
        /*0022*/ 	.short	0x0018
        /*0024*/ 	.byte	0x00, 0xf0, 0x11, 0x00


	//----- nvinfo : EIATTR_KPARAM_INFO
	.align		4
.L_143:
        /*0028*/ 	.byte	0x04, 0x17
        /*002a*/ 	.short	(.L_145 - .L_144)
.L_144:
        /*002c*/ 	.word	0x00000000
        /*0030*/ 	.short	0x0003
        /*0032*/ 	.short	0x0014
        /*0034*/ 	.byte	0x00, 0xf0, 0x11, 0x00


	//----- nvinfo : EIATTR_KPARAM_INFO
	.align		4
.L_145:
        /*0038*/ 	.byte	0x04, 0x17
        /*003a*/ 	.short	(.L_147 - .L_146)
.L_146:
        /*003c*/ 	.word	0x00000000
        /*0040*/ 	.short	0x0002
        /*0042*/ 	.short	0x0010
        /*0044*/ 	.byte	0x00, 0xf0, 0x11, 0x00


	//----- nvinfo : EIATTR_KPARAM_INFO
	.align		4
.L_147:
        /*0048*/ 	.byte	0x04, 0x17
        /*004a*/ 	.short	(.L_149 - .L_148)
.L_148:
        /*004c*/ 	.word	0x00000000
        /*0050*/ 	.short	0x0001
        /*0052*/ 	.short	0x0008
        /*0054*/ 	.byte	0x00, 0xf5, 0x21, 0x00


	//----- nvinfo : EIATTR_KPARAM_INFO
	.align		4
.L_149:
        /*0058*/ 	.byte	0x04, 0x17
        /*005a*/ 	.short	(.L_151 - .L_150)
.L_150:
        /*005c*/ 	.word	0x00000000
        /*0060*/ 	.short	0x0000
        /*0062*/ 	.short	0x0000
        /*0064*/ 	.byte	0x00, 0xf5, 0x21, 0x00


	//----- nvinfo : EIATTR_SPARSE_MMA_MASK
	.align		4
.L_151:
        /*0068*/ 	.byte	0x03, 0x50
        /*006a*/ 	.short	0x0000


	//----- nvinfo : EIATTR_MAXREG_COUNT
	.align		4
        /*006c*/ 	.byte	0x03, 0x1b
        /*006e*/ 	.short	0x00ff


	//----- nvinfo : EIATTR_MERCURY_ISA_VERSION
	.align		4
        /*0070*/ 	.byte	0x03, 0x5f
        /*0072*/ 	.short	0x0101


	//----- nvinfo : EIATTR_VRC_CTA_INIT_COUNT
	.align		4
        /*0074*/ 	.byte	0x02, 0x4a
	.zero		1
	.zero		1


	//----- nvinfo : EIATTR_EXIT_INSTR_OFFSETS
	.align		4
        /*0078*/ 	.byte	0x04, 0x1c
        /*007a*/ 	.short	(.L_153 - .L_152)


	//   ....[0]....
.L_152:
        /*007c*/ 	.word	0x000000b0


	//   ....[1]....
        /*0080*/ 	.word	0x00000260


	//   ....[2]....
        /*0084*/ 	.word	0x00000f90


	//   ....[3]....
        /*0088*/ 	.word	0x00001610


	//   ....[4]....
        /*008c*/ 	.word	0x00001960


	//----- nvinfo : EIATTR_CRS_STACK_SIZE
	.align		4
.L_153:
        /*0090*/ 	.byte	0x04, 0x1e
        /*0092*/ 	.short	(.L_155 - .L_154)
.L_154:
        /*0094*/ 	.word	0x00000000


	//----- nvinfo : EIATTR_CBANK_PARAM_SIZE
	.align		4
.L_155:
        /*0098*/ 	.byte	0x03, 0x19
        /*009a*/ 	.short	0x0028


	//----- nvinfo : EIATTR_PARAM_CBANK
	.align		4
        /*009c*/ 	.byte	0x04, 0x0a
        /*009e*/ 	.short	(.L_157 - .L_156)
	.align		4
.L_156:
        /*00a0*/ 	.word	index@(.nv.constant0._Z3DDYPdS_iiid)
        /*00a4*/ 	.short	0x0380
        /*00a6*/ 	.short	0x0028


	//----- nvinfo : EIATTR_SW_WAR
	.align		4
.L_157:
        /*00a8*/ 	.byte	0x04, 0x36
        /*00aa*/ 	.short	(.L_159 - .L_158)
.L_158:
        /*00ac*/ 	.word	0x00000008
.L_159:


//--------------------- .nv.info._Z3DDXPdS_iiid   --------------------------
	.section	.nv.info._Z3DDXPdS_iiid,"",@"SHT_CUDA_INFO"
	.sectionflags	@""
	.align	4


	//----- nvinfo : EIATTR_CUDA_API_VERSION
	.align		4
        /*0000*/ 	.byte	0x04, 0x37
        /*0002*/ 	.short	(.L_161 - .L_160)
.L_160:
        /*0004*/ 	.word	0x00000082


	//----- nvinfo : EIATTR_KPARAM_INFO
	.align		4
.L_161:
        /*0008*/ 	.byte	0x04, 0x17
        /*000a*/ 	.short	(.L_163 - .L_162)
.L_162:
        /*000c*/ 	.word	0x00000000
        /*0010*/ 	.short	0x0005
        /*0012*/ 	.short	0x0020
        /*0014*/ 	.byte	0x00, 0xf0, 0x21, 0x00


	//----- nvinfo : EIATTR_KPARAM_INFO
	.align		4
.L_163:
        /*0018*/ 	.byte	0x04, 0x17
        /*001a*/ 	.short	(.L_165 - .L_164)
.L_164:
        /*001c*/ 	.word	0x00000000
        /*0020*/ 	.short	0x0004
        /*0022*/ 	.short	0x0018
        /*0024*/ 	.byte	0x00, 0xf0, 0x11, 0x00


	//----- nvinfo : EIATTR_KPARAM_INFO
	.align		4
.L_165:
        /*0028*/ 	.byte	0x04, 0x17
        /*002a*/ 	.short	(.L_167 - .L_166)
.L_166:
        /*002c*/ 	.word	0x00000000
        /*0030*/ 	.short	0x0003
        /*0032*/ 	.short	0x0014
        /*0034*/ 	.byte	0x00, 0xf0, 0x11, 0x00


	//----- nvinfo : EIATTR_KPARAM_INFO
	.align		4
.L_167:
        /*0038*/ 	.byte	0x04, 0x17
        /*003a*/ 	.short	(.L_169 - .L_168)
.L_168:
        /*003c*/ 	.word	0x00000000
        /*0040*/ 	.short	0x0002
        /*0042*/ 	.short	0x0010
        /*0044*/ 	.byte	0x00, 0xf0, 0x11, 0x00


	//----- nvinfo : EIATTR_KPARAM_INFO
	.align		4
.L_169:
        /*0048*/ 	.byte	0x04, 0x17
        /*004a*/ 	.short	(.L_171 - .L_170)
.L_170:
        /*004c*/ 	.word	0x00000000
        /*0050*/ 	.short	0x0001
        /*0052*/ 	.short	0x0008
        /*0054*/ 	.byte	0x00, 0xf5, 0x21, 0x00


	//----- nvinfo : EIATTR_KPARAM_INFO
	.align		4
.L_171:
        /*0058*/ 	.byte	0x04, 0x17
        /*005a*/ 	.short	(.L_173 - .L_172)
.L_172:
        /*005c*/ 	.word	0x00000000
        /*0060*/ 	.short	0x0000
        /*0062*/ 	.short	0x0000
        /*0064*/ 	.byte	0x00, 0xf5, 0x21, 0x00


	//----- nvinfo : EIATTR_SPARSE_MMA_MASK
	.align		4
.L_173:
        /*0068*/ 	.byte	0x03, 0x50
        /*006a*/ 	.short	0x0000


	//----- nvinfo : EIATTR_MAXREG_COUNT
	.align		4
        /*006c*/ 	.byte	0x03, 0x1b
        /*006e*/ 	.short	0x00ff


	//----- nvinfo : EIATTR_MERCURY_ISA_VERSION
	.align		4
        /*0070*/ 	.byte	0x03, 0x5f
        /*0072*/ 	.short	0x0101


	//----- nvinfo : EIATTR_VRC_CTA_INIT_COUNT
	.align		4
        /*0074*/ 	.byte	0x02, 0x4a
	.zero		1
	.zero		1


	//----- nvinfo : EIATTR_EXIT_INSTR_OFFSETS
	.align		4
        /*0078*/ 	.byte	0x04, 0x1c
        /*007a*/ 	.short	(.L_175 - .L_174)


	//   ....[0]....
.L_174:
        /*007c*/ 	.word	0x000000b0


	//   ....[1]....
        /*0080*/ 	.word	0x00000250


	//   ....[2]....
        /*0084*/ 	.word	0x00001370


	//   ....[3]....
        /*0088*/ 	.word	0x00001ba0


	//   ....[4]....
        /*008c*/ 	.word	0x00002010


	//   ....[5]....
        /*0090*/ 	.word	0x00002250


	//----- nvinfo : EIATTR_CRS_STACK_SIZE
	.align		4
.L_175:
        /*0094*/ 	.byte	0x04, 0x1e
        /*0096*/ 	.short	(.L_177 - .L_176)
.L_176:
        /*0098*/ 	.word	0x00000000


	//----- nvinfo : EIATTR_CBANK_PARAM_SIZE
	.align		4
.L_177:
        /*009c*/ 	.byte	0x03, 0x19
        /*009e*/ 	.short	0x0028


	//----- nvinfo : EIATTR_PARAM_CBANK
	.align		4
        /*00a0*/ 	.byte	0x04, 0x0a
        /*00a2*/ 	.short	(.L_179 - .L_178)
	.align		4
.L_178:
        /*00a4*/ 	.word	index@(.nv.constant0._Z3DDXPdS_iiid)
        /*00a8*/ 	.short	0x0380
        /*00aa*/ 	.short	0x0028


	//----- nvinfo : EIATTR_SW_WAR
	.align		4
.L_179:
        /*00ac*/ 	.byte	0x04, 0x36
        /*00ae*/ 	.short	(.L_181 - .L_180)
.L_180:
        /*00b0*/ 	.word	0x00000008
.L_181:


//--------------------- .nv.callgraph             --------------------------
	.section	.nv.callgraph,"",@"SHT_CUDA_CALLGRAPH"
	.align	4
	.sectionentsize	8
	.align		4
        /*0000*/ 	.word	0x00000000
	.align		4
        /*0004*/ 	.word	0xffffffff
	.align		4
        /*0008*/ 	.word	0x00000000
	.align		4
        /*000c*/ 	.word	0xfffffffe
	.align		4
        /*0010*/ 	.word	0x00000000
	.align		4
        /*0014*/ 	.word	0xfffffffd
	.align		4
        /*0018*/ 	.word	0x00000000
	.align		4
        /*001c*/ 	.word	0xfffffffc


//--------------------- .text._Z9RESET_CTRPd      --------------------------
	.section	.text._Z9RESET_CTRPd,"ax",@progbits
	.align	128
        .global         _Z9RESET_CTRPd
        .type           _Z9RESET_CTRPd,@function
        .size           _Z9RESET_CTRPd,(.L_x_107 - _Z9RESET_CTRPd)
        .other          _Z9RESET_CTRPd,@"STO_CUDA_ENTRY STV_DEFAULT"
_Z9RESET_CTRPd:
.text._Z9RESET_CTRPd:
[----:B------:R-:W-:Y:S08]  /*0000*/  LDC R1, c[0x0][0x37c] ;  /* 0x0000df00ff017b82 */ /* 0x000ff00000000800 */
[----:B------:R-:W0:Y:S01]  /*0010*/  LDC.64 R2, c[0x0][0x380] ;  /* 0x0000e000ff027b82 */ /* 0x000e220000000a00 */
[----:B------:R-:W0:Y:S02]  /*0020*/  LDCU.64 UR4, c[0x0][0x358] ;  /* 0x00006b00ff0477ac */ /* 0x000e240008000a00 */
[----:B0-----:R-:W-:Y:S01]  /*0030*/  STG.E.64 desc[UR4][R2.64], RZ ;  /* 0x000000ff02007986 */ /* 0x001fe2000c101b04 */
[----:B------:R-:W-:Y:S05]  /*0040*/  EXIT ;  /* 0x000000000000794d */ /* 0x000fea0003800000 */
.L_x_0:
[----:B------:R-:W-:-:S00]  /*0050*/  BRA `(.L_x_0) ;  /* 0xfffffffc00fc7947 */ /* 0x000fc0000383ffff */
[----:B------:R-:W-:-:S00]  /*0060*/  NOP ;  /* 0x0000000000007918 */ /* 0x000fc00000000000 */
        /* <DEDUP_REMOVED lines=9> */
.L_x_107:


//--------------------- .text._Z7COMPAREPdS_S_iii --------------------------
	.section	.text._Z7COMPAREPdS_S_iii,"ax",@progbits
	.align	128
        .global         _Z7COMPAREPdS_S_iii
        .type           _Z7COMPAREPdS_S_iii,@function
        .size           _Z7COMPAREPdS_S_iii,(.L_x_108 - _Z7COMPAREPdS_S_iii)
        .other          _Z7COMPAREPdS_S_iii,@"STO_CUDA_ENTRY STV_DEFAULT"
_Z7COMPAREPdS_S_iii:
.text._Z7COMPAREPdS_S_iii:
[----:B------:R-:W-:Y:S01]  /*0000*/  LDC R1, c[0x0][0x37c] ;  /* 0x0000df00ff017b82 */ /* 0x000fe20000000800 */
[----:B------:R-:W0:Y:S07]  /*0010*/  S2R R6, SR_TID.X ;  /* 0x0000000000067919 */ /* 0x000e2e0000002100 */
[----:B------:R-:W1:Y:S01]  /*0020*/  LDC R0, c[0x0][0x39c] ;  /* 0x0000e700ff007b82 */ /* 0x000e620000000800 */
[----:B------:R-:W2:Y:S07]  /*0030*/  LDCU UR4, c[0x0][0x3a0] ;  /* 0x00007400ff0477ac */ /* 0x000eae0008000800 */
[----:B------:R-:W0:Y:S08]  /*0040*/  S2UR UR5, SR_CTAID.X ;  /* 0x00000000000579c3 */ /* 0x000e300000002500 */
[----:B------:R-:W0:Y:S01]  /*0050*/  LDC R3, c[0x0][0x360] ;  /* 0x0000d800ff037b82 */ /* 0x000e220000000800 */
[----:B--2---:R-:W-:Y:S01]  /*0060*/  UIADD3 UR4, UPT, UPT, UR4, -0x2, URZ ;  /* 0xfffffffe04047890 */ /* 0x004fe2000fffe0ff */
[----:B-1----:R-:W-:-:S02]  /*0070*/  VIADD R5, R0, 0xfffffffe ;  /* 0xfffffffe00057836 */ /* 0x002fc40000000000 */
[----:B0-----:R-:W-:-:S03]  /*0080*/  IMAD R6, R3, UR5, R6 ;  /* 0x0000000503067c24 */ /* 0x001fc6000f8e0206 */
[----:B------:R-:W-:-:S05]  /*0090*/  IMAD R3, R5, UR4, RZ ;  /* 0x0000000405037c24 */ /* 0x000fca000f8e02ff */
[----:B------:R-:W-:-:S13]  /*00a0*/  ISETP.GE.AND P0, PT, R6, R3, PT ;  /* 0x000000030600720c */ /* 0x000fda0003f06270 */
[----:B------:R-:W-:Y:S05]  /*00b0*/  @P0 EXIT ;  /* 0x000000000000094d */ /* 0x000fea0003800000 */
[----:B------:R-:W0:Y:S02]  /*00c0*/  LDC R4, c[0x0][0x398] ;  /* 0x0000e600ff047b82 */ /* 0x000e240000000800 */
[----:B0-----:R-:W-:-:S13]  /*00d0*/  ISETP.GE.AND P0, PT, R4, 0x3, PT ;  /* 0x000000030400780c */ /* 0x001fda0003f06270 */
[----:B------:R-:W-:Y:S05]  /*00e0*/  @!P0 EXIT ;  /* 0x000000000000894d */ /* 0x000fea0003800000 */
[----:B------:R-:W0:Y:S01]  /*00f0*/  LDC.64 R2, c[0x0][0x390] ;  /* 0x0000e400ff027b82 */ /* 0x000e220000000a00 */
[----:B------:R-:W0:Y:S02]  /*0100*/  LDCU.64 UR6, c[0x0][0x358] ;  /* 0x00006b00ff0677ac */ /* 0x000e240008000a00 */
[----:B0-----:R-:W5:Y:S01]  /*0110*/  LDG.E.64 R2, desc[UR6][R2.64] ;  /* 0x0000000602027981 */ /* 0x001f62000c1e1b00 */
[-C--:B------:R-:W-:Y:S01]  /*0120*/  IABS R10, R5.reuse ;  /* 0x00000005000a7213 */ /* 0x080fe20000000000 */
[----:B------:R-:W-:Y:S01]  /*0130*/  UMOV UR4, 0x1 ;  /* 0x0000000100047882 */ /* 0x000fe20000000000 */
[----:B------:R-:W-:Y:S02]  /*0140*/  IABS R12, R6 ;  /* 0x00000006000c7213 */ /* 0x000fe40000000000 */
[----:B------:R-:W0:Y:S01]  /*0150*/  I2F.RP R7, R10 ;  /* 0x0000000a00077306 */ /* 0x000e220000209400 */
[----:B------:R-:W-:-:S07]  /*0160*/  IABS R13, R5 ;  /* 0x00000005000d7213 */ /* 0x000fce0000000000 */
[----:B0-----:R-:W0:Y:S02]  /*0170*/  MUFU.RCP R7, R7 ;  /* 0x0000000700077308 */ /* 0x001e240000001000 */
[----:B0-----:R-:W-:Y:S02]  /*0180*/  VIADD R8, R7, 0xffffffe ;  /* 0x0ffffffe07087836 */ /* 0x001fe40000000000 */
[----:B------:R-:W-:-:S04]  /*0190*/  IMAD.MOV R7, RZ, RZ, -R13 ;  /* 0x000000ffff077224 */ /* 0x000fc800078e0a0d */
[----:B------:R0:W1:Y:S02]  /*01a0*/  F2I.FTZ.U32.TRUNC.NTZ R9, R8 ;  /* 0x0000000800097305 */ /* 0x000064000021f000 */
[----:B0-----:R-:W-:Y:S02]  /*01b0*/  IMAD.MOV.U32 R8, RZ, RZ, RZ ;  /* 0x000000ffff087224 */ /* 0x001fe400078e00ff */
[----:B-1----:R-:W-:-:S04]  /*01c0*/  IMAD.MOV R11, RZ, RZ, -R9 ;  /* 0x000000ffff0b7224 */ /* 0x002fc800078e0a09 */
[----:B------:R-:W-:-:S04]  /*01d0*/  IMAD R11, R11, R10, RZ ;  /* 0x0000000a0b0b7224 */ /* 0x000fc800078e02ff */
[----:B------:R-:W-:-:S06]  /*01e0*/  IMAD.HI.U32 R9, R9, R11, R8 ;  /* 0x0000000b09097227 */ /* 0x000fcc00078e0008 */
[----:B------:R-:W-:-:S04]  /*01f0*/  IMAD.HI.U32 R9, R9, R12, RZ ;  /* 0x0000000c09097227 */ /* 0x000fc800078e00ff */
[----:B------:R-:W-:-:S05]  /*0200*/  IMAD R7, R9, R7, R12 ;  /* 0x0000000709077224 */ /* 0x000fca00078e020c */
[----:B------:R-:W-:-:S13]  /*0210*/  ISETP.GT.U32.AND P2, PT, R10, R7, PT ;  /* 0x000000070a00720c */ /* 0x000fda0003f44070 */
[----:B------:R-:W-:Y:S02]  /*0220*/  @!P2 IMAD.IADD R7, R7, 0x1, -R10 ;  /* 0x000000010707a824 */ /* 0x000fe400078e0a0a */
[----:B------:R-:W-:Y:S01]  /*0230*/  @!P2 VIADD R9, R9, 0x1 ;  /* 0x000000010909a836 */ /* 0x000fe20000000000 */
[----:B------:R-:W-:Y:S02]  /*0240*/  ISETP.NE.AND P2, PT, R5, RZ, PT ;  /* 0x000000ff0500720c */ /* 0x000fe40003f45270 */
[----:B------:R-:W-:Y:S02]  /*0250*/  ISETP.GE.U32.AND P0, PT, R7, R10, PT ;  /* 0x0000000a0700720c */ /* 0x000fe40003f06070 */
[----:B------:R-:W-:-:S04]  /*0260*/  LOP3.LUT R7, R6, R5, RZ, 0x3c, !PT ;  /* 0x0000000506077212 */ /* 0x000fc800078e3cff */
[----:B------:R-:W-:-:S07]  /*0270*/  ISETP.GE.AND P1, PT, R7, RZ, PT ;  /* 0x000000ff0700720c */ /* 0x000fce0003f26270 */
[----:B------:R-:W-:-:S06]  /*0280*/  @P0 VIADD R9, R9, 0x1 ;  /* 0x0000000109090836 */ /* 0x000fcc0000000000 */
[----:B------:R-:W-:Y:S01]  /*0290*/  @!P1 IMAD.MOV R9, RZ, RZ, -R9 ;  /* 0x000000ffff099224 */ /* 0x000fe200078e0a09 */
[----:B------:R-:W-:-:S05]  /*02a0*/  @!P2 LOP3.LUT R9, RZ, R5, RZ, 0x33, !PT ;  /* 0x00000005ff09a212 */ /* 0x000fca00078e33ff */
[----:B------:R-:W-:Y:S02]  /*02b0*/  IMAD.MOV R7, RZ, RZ, -R9 ;  /* 0x000000ffff077224 */ /* 0x000fe400078e0a09 */
[----:B------:R-:W-:Y:S02]  /*02c0*/  IMAD.IADD R9, R9, 0x1, R0 ;  /* 0x0000000109097824 */ /* 0x000fe400078e0200 */
[----:B------:R-:W-:Y:S02]  /*02d0*/  IMAD R5, R5, R7, R6 ;  /* 0x0000000705057224 */ /* 0x000fe400078e0206 */
[----:B------:R-:W-:Y:S02]  /*02e0*/  VIADD R6, R4, 0xfffffffd ;  /* 0xfffffffd04067836 */ /* 0x000fe40000000000 */
[----:B------:R-:W-:-:S03]  /*02f0*/  IMAD R5, R5, R0, R9 ;  /* 0x0000000005057224 */ /* 0x000fc600078e0209 */
[----:B------:R-:W-:Y:S01]  /*0300*/  ISETP.GE.U32.AND P0, PT, R6, 0x7, PT ;  /* 0x000000070600780c */ /* 0x000fe20003f06070 */
[----:B------:R-:W-:Y:S02]  /*0310*/  IMAD R0, R5, R4, R4 ;  /* 0x0000000405007224 */ /* 0x000fe400078e0204 */
[----:B------:R-:W-:-:S03]  /*0320*/  VIADD R4, R4, 0xfffffffe ;  /* 0xfffffffe04047836 */ /* 0x000fc60000000000 */
[----:B------:R-:W-:Y:S02]  /*0330*/  SHF.R.S32.HI R5, RZ, 0x1f, R0 ;  /* 0x0000001fff057819 */ /* 0x000fe40000011400 */
[----:B------:R-:W-:-:S05]  /*0340*/  LOP3.LUT R11, R4, 0x7, RZ, 0xc0, !PT ;  /* 0x00000007040b7812 */ /* 0x000fca00078ec0ff */
[----:B------:R-:W-:Y:S05]  /*0350*/  @!P0 BRA `(.L_x_1) ;  /* 0x00000004002c8947 */ /* 0x000fea0003800000 */
[----:B------:R-:W0:Y:S01]  /*0360*/  LDCU.128 UR8, c[0x0][0x380] ;  /* 0x00007000ff0877ac */ /* 0x000e220008000c00 */
[----:B------:R-:W-:Y:S02]  /*0370*/  LEA R6, P0, R0, 0x20, 0x3 ;  /* 0x0000002000067811 */ /* 0x000fe400078018ff */
[----:B------:R-:W-:Y:S01]  /*0380*/  LOP3.LUT R10, R4, 0xfffffff8, RZ, 0xc0, !PT ;  /* 0xfffffff8040a7812 */ /* 0x000fe200078ec0ff */
[----:B------:R-:W-:Y:S01]  /*0390*/  UMOV UR4, URZ ;  /* 0x000000ff00047c82 */ /* 0x000fe20008000000 */
[----:B------:R-:W-:-:S03]  /*03a0*/  LEA.HI.X R7, R0, RZ, R5, 0x3, P0 ;  /* 0x000000ff00077211 */ /* 0x000fc600000f1c05 */
[----:B------:R-:W-:Y:S01]  /*03b0*/  IMAD.MOV R10, RZ, RZ, -R10 ;  /* 0x000000ffff0a7224 */ /* 0x000fe200078e0a0a */
[C---:B0-----:R-:W-:Y:S02]  /*03c0*/  IADD3 R8, P1, PT, R6.reuse, UR8, RZ ;  /* 0x0000000806087c10 */ /* 0x041fe4000ff3e0ff */
[----:B------:R-:W-:Y:S02]  /*03d0*/  IADD3 R6, P2, PT, R6, UR10, RZ ;  /* 0x0000000a06067c10 */ /* 0x000fe4000ff5e0ff */
[C---:B------:R-:W-:Y:S02]  /*03e0*/  IADD3.X R9, PT, PT, R7.reuse, UR9, RZ, P1, !PT ;  /* 0x0000000907097c10 */ /* 0x040fe40008ffe4ff */
[----:B------:R-:W-:-:S09]  /*03f0*/  IADD3.X R7, PT, PT, R7, UR11, RZ, P2, !PT ;  /* 0x0000000b07077c10 */ /* 0x000fd200097fe4ff */
.L_x_2:
[----:B------:R-:W2:Y:S04]  /*0400*/  LDG.E.64 R12, desc[UR6][R8.64+-0x18] ;  /* 0xffffe806080c7981 */ /* 0x000ea8000c1e1b00 */
[----:B0-----:R-:W2:Y:S02]  /*0410*/  LDG.E.64 R14, desc[UR6][R6.64+-0x18] ;  /* 0xffffe806060e7981 */ /* 0x001ea4000c1e1b00 */
[----:B--2---:R-:W-:-:S08]  /*0420*/  DADD R12, R12, -R14 ;  /* 0x000000000c0c7229 */ /* 0x004fd0000000080e */
[----:B-----5:R-:W-:-:S14]  /*0430*/  DSETP.GE.AND P0, PT, |R12|, R2, PT ;  /* 0x000000020c00722a */ /* 0x020fdc0003f06200 */
[----:B------:R-:W0:Y:S01]  /*0440*/  @P0 LDC.64 R16, c[0x0][0x390] ;  /* 0x0000e400ff100b82 */ /* 0x000e220000000a00 */
[----:B------:R-:W-:-:S07]  /*0450*/  @P0 DADD R2, -RZ, |R12| ;  /* 0x00000000ff020229 */ /* 0x000fce000000050c */
[----:B0-----:R0:W-:Y:S04]  /*0460*/  @P0 STG.E.64 desc[UR6][R16.64], R2 ;  /* 0x0000000210000986 */ /* 0x0011e8000c101b06 */
[----:B------:R-:W2:Y:S04]  /*0470*/  LDG.E.64 R12, desc[UR6][R8.64+-0x10] ;  /* 0xfffff006080c7981 */ /* 0x000ea8000c1e1b00 */
[----:B------:R-:W2:Y:S02]  /*0480*/  LDG.E.64 R14, desc[UR6][R6.64+-0x10] ;  /* 0xfffff006060e7981 */ /* 0x000ea4000c1e1b00 */
[----:B--2---:R-:W-:-:S08]  /*0490*/  DADD R12, R12, -R14 ;  /* 0x000000000c0c7229 */ /* 0x004fd0000000080e */
[----:B------:R-:W-:-:S14]  /*04a0*/  DSETP.GE.AND P0, PT, |R12|, R2, PT ;  /* 0x000000020c00722a */ /* 0x000fdc0003f06200 */
[----:B------:R-:W1:Y:S01]  /*04b0*/  @P0 LDC.64 R18, c[0x0][0x390] ;  /* 0x0000e400ff120b82 */ /* 0x000e620000000a00 */
[----:B0-----:R-:W-:-:S07]  /*04c0*/  @P0 DADD R2, -RZ, |R12| ;  /* 0x00000000ff020229 */ /* 0x001fce000000050c */
[----:B-1----:R0:W-:Y:S04]  /*04d0*/  @P0 STG.E.64 desc[UR6][R18.64], R2 ;  /* 0x0000000212000986 */ /* 0x0021e8000c101b06 */
        /* <DEDUP_REMOVED lines=36> */
[----:B------:R1:W2:Y:S01]  /*0720*/  LDG.E.64 R14, desc[UR6][R6.64+0x20] ;  /* 0x00002006060e7981 */ /* 0x0002a2000c1e1b00 */
[----:B------:R-:W-:Y:S01]  /*0730*/  VIADD R10, R10, 0x8 ;  /* 0x000000080a0a7836 */ /* 0x000fe20000000000 */
[----:B------:R-:W-:-:S04]  /*0740*/  UIADD3 UR4, UPT, UPT, UR4, 0x8, URZ ;  /* 0x0000000804047890 */ /* 0x000fc8000fffe0ff */
[----:B------:R-:W-:Y:S02]  /*0750*/  ISETP.NE.AND P2, PT, R10, RZ, PT ;  /* 0x000000ff0a00720c */ /* 0x000fe40003f45270 */
[----:B-1----:R-:W-:-:S05]  /*0760*/  IADD3 R6, P1, PT, R6, 0x40, RZ ;  /* 0x0000004006067810 */ /* 0x002fca0007f3e0ff */
[----:B------:R-:W-:Y:S01]  /*0770*/  IMAD.X R7, RZ, RZ, R7, P1 ;  /* 0x000000ffff077224 */ /* 0x000fe200008e0607 */
[----:B--2---:R-:W-:-:S08]  /*0780*/  DADD R12, R12, -R14 ;  /* 0x000000000c0c7229 */ /* 0x004fd0000000080e */
[----:B------:R-:W-:-:S14]  /*0790*/  DSETP.GE.AND P0, PT, |R12|, R2, PT ;  /* 0x000000020c00722a */ /* 0x000fdc0003f06200 */
[----:B------:R-:W1:Y:S01]  /*07a0*/  @P0 LDC.64 R14, c[0x0][0x390] ;  /* 0x0000e400ff0e0b82 */ /* 0x000e620000000a00 */
[----:B0-----:R-:W-:-:S07]  /*07b0*/  @P0 DADD R2, -RZ, |R12| ;  /* 0x00000000ff020229 */ /* 0x001fce000000050c */
[----:B-1----:R0:W-:Y:S01]  /*07c0*/  @P0 STG.E.64 desc[UR6][R14.64], R2 ;  /* 0x000000020e000986 */ /* 0x0021e2000c101b06 */
[----:B------:R-:W-:-:S05]  /*07d0*/  IADD3 R8, P0, PT, R8, 0x40, RZ ;  /* 0x0000004008087810 */ /* 0x000fca0007f1e0ff */
[----:B------:R-:W-:Y:S01]  /*07e0*/  IMAD.X R9, RZ, RZ, R9, P0 ;  /* 0x000000ffff097224 */ /* 0x000fe200000e0609 */
[----:B------:R-:W-:Y:S07]  /*07f0*/  @P2 BRA `(.L_x_2) ;  /* 0xfffffffc00002947 */ /* 0x000fee000383ffff */
[----:B------:R-:W-:-:S12]  /*0800*/  UIADD3 UR4, UPT, UPT, UR4, 0x1, URZ ;  /* 0x0000000104047890 */ /* 0x000fd8000fffe0ff */
.L_x_1:
[----:B------:R-:W-:-:S13]  /*0810*/  ISETP.NE.AND P0, PT, R11, RZ, PT ;  /* 0x000000ff0b00720c */ /* 0x000fda0003f05270 */
[----:B------:R-:W-:Y:S05]  /*0820*/  @!P0 EXIT ;  /* 0x000000000000894d */ /* 0x000fea0003800000 */
[----:B------:R-:W-:Y:S02]  /*0830*/  ISETP.GE.U32.AND P1, PT, R11, 0x4, PT ;  /* 0x000000040b00780c */ /* 0x000fe40003f26070 */
[----:B------:R-:W-:-:S04]  /*0840*/  LOP3.LUT R4, R4, 0x3, RZ, 0xc0, !PT ;  /* 0x0000000304047812 */ /* 0x000fc800078ec0ff */
[----:B------:R-:W-:-:S07]  /*0850*/  ISETP.NE.AND P0, PT, R4, RZ, PT ;  /* 0x000000ff0400720c */ /* 0x000fce0003f05270 */
[----:B------:R-:W-:Y:S06]  /*0860*/  @!P1 BRA `(.L_x_3) ;  /* 0x0000000000989947 */ /* 0x000fec0003800000 */
[----:B------:R-:W1:Y:S01]  /*0870*/  LDCU.128 UR8, c[0x0][0x380] ;  /* 0x00007000ff0877ac */ /* 0x000e620008000c00 */
[----:B------:R-:W-:-:S05]  /*0880*/  IADD3 R7, P1, PT, R0, UR4, RZ ;  /* 0x0000000400077c10 */ /* 0x000fca000ff3e0ff */
[----:B------:R-:W-:Y:S02]  /*0890*/  IMAD.X R8, RZ, RZ, R5, P1 ;  /* 0x000000ffff087224 */ /* 0x000fe400008e0605 */
[----:B------:R-:W-:-:S03]  /*08a0*/  IMAD.SHL.U32 R6, R7, 0x8, RZ ;  /* 0x0000000807067824 */ /* 0x000fc600078e00ff */
[----:B------:R-:W-:Y:S02]  /*08b0*/  SHF.L.U64.HI R7, R7, 0x3, R8 ;  /* 0x0000000307077819 */ /* 0x000fe40000010208 */
[C---:B-1----:R-:W-:Y:S02]  /*08c0*/  IADD3 R8, P1, PT, R6.reuse, UR8, RZ ;  /* 0x0000000806087c10 */ /* 0x042fe4000ff3e0ff */
[----:B------:R-:W-:Y:S02]  /*08d0*/  IADD3 R6, P2, PT, R6, UR10, RZ ;  /* 0x0000000a06067c10 */ /* 0x000fe4000ff5e0ff */
[C---:B------:R-:W-:Y:S02]  /*08e0*/  IADD3.X R9, PT, PT, R7.reuse, UR9, RZ, P1, !PT ;  /* 0x0000000907097c10 */ /* 0x040fe40008ffe4ff */
[----:B------:R-:W-:-:S03]  /*08f0*/  IADD3.X R7, PT, PT, R7, UR11, RZ, P2, !PT ;  /* 0x0000000b07077c10 */ /* 0x000fc600097fe4ff */
[----:B------:R-:W2:Y:S04]  /*0900*/  LDG.E.64 R10, desc[UR6][R8.64] ;  /* 0x00000006080a7981 */ /* 0x000ea8000c1e1b00 */
[----:B------:R-:W2:Y:S02]  /*0910*/  LDG.E.64 R12, desc[UR6][R6.64] ;  /* 0x00000006060c7981 */ /* 0x000ea4000c1e1b00 */
[----:B--2---:R-:W-:-:S08]  /*0920*/  DADD R10, R10, -R12 ;  /* 0x000000000a0a7229 */ /* 0x004fd0000000080c */
[----:B-----5:R-:W-:-:S14]  /*0930*/  DSETP.GE.AND P1, PT, |R10|, R2, PT ;  /* 0x000000020a00722a */ /* 0x020fdc0003f26200 */
[----:B0-----:R-:W0:Y:S01]  /*0940*/  @P1 LDC.64 R14, c[0x0][0x390] ;  /* 0x0000e400ff0e1b82 */ /* 0x001e220000000a00 */
        /* <DEDUP_REMOVED lines=17> */
[----:B------:R-:W2:Y:S01]  /*0a60*/  LDG.E.64 R12, desc[UR6][R6.64+0x18] ;  /* 0x00001806060c7981 */ /* 0x000ea2000c1e1b00 */
[----:B------:R-:W-:Y:S01]  /*0a70*/  UIADD3 UR4, UPT, UPT, UR4, 0x4, URZ ;  /* 0x0000000404047890 */ /* 0x000fe2000fffe0ff */
[----:B--2---:R-:W-:-:S08]  /*0a80*/  DADD R10, R10, -R12 ;  /* 0x000000000a0a7229 */ /* 0x004fd0000000080c */
[----:B------:R-:W-:-:S14]  /*0a90*/  DSETP.GE.AND P1, PT, |R10|, R2, PT ;  /* 0x000000020a00722a */ /* 0x000fdc0003f26200 */
[----:B------:R-:W1:Y:S01]  /*0aa0*/  @P1 LDC.64 R12, c[0x0][0x390] ;  /* 0x0000e400ff0c1b82 */ /* 0x000e620000000a00 */
[----:B0-----:R-:W-:-:S07]  /*0ab0*/  @P1 DADD R2, -RZ, |R10| ;  /* 0x00000000ff021229 */ /* 0x001fce000000050a */
[----:B-1----:R1:W-:Y:S04]  /*0ac0*/  @P1 STG.E.64 desc[UR6][R12.64], R2 ;  /* 0x000000020c001986 */ /* 0x0023e8000c101b06 */
.L_x_3:
[----:B------:R-:W-:Y:S05]  /*0ad0*/  @!P0 EXIT ;  /* 0x000000000000894d */ /* 0x000fea0003800000 */
[----:B------:R-:W2:Y:S01]  /*0ae0*/  LDC R6, c[0x0][0x398] ;  /* 0x0000e600ff067b82 */ /* 0x000ea20000000800 */
[----:B------:R-:W-:Y:S02]  /*0af0*/  ISETP.NE.AND P1, PT, R4, 0x1, PT ;  /* 0x000000010400780c */ /* 0x000fe40003f25270 */
[----:B--2---:R-:W-:-:S04]  /*0b00*/  LOP3.LUT R6, R6, 0x1, RZ, 0xc0, !PT ;  /* 0x0000000106067812 */ /* 0x004fc800078ec0ff */
[----:B------:R-:W-:-:S07]  /*0b10*/  ISETP.NE.U32.AND P0, PT, R6, 0x1, PT ;  /* 0x000000010600780c */ /* 0x000fce0003f05070 */
[----:B------:R-:W-:Y:S06]  /*0b20*/  @!P1 BRA `(.L_x_4) ;  /* 0x0000000000609947 */ /* 0x000fec0003800000 */
[----:B------:R-:W2:Y:S01]  /*0b30*/  LDCU.128 UR8, c[0x0][0x380] ;  /* 0x00007000ff0877ac */ /* 0x000ea20008000c00 */
[----:B------:R-:W-:-:S05]  /*0b40*/  IADD3 R4, P1, PT, R0, UR4, RZ ;  /* 0x0000000400047c10 */ /* 0x000fca000ff3e0ff */
[----:B-1----:R-:W-:Y:S02]  /*0b50*/  IMAD.SHL.U32 R12, R4, 0x8, RZ ;  /* 0x00000008040c7824 */ /* 0x002fe400078e00ff */
[----:B------:R-:W-:-:S05]  /*0b60*/  IMAD.X R7, RZ, RZ, R5, P1 ;  /* 0x000000ffff077224 */ /* 0x000fca00008e0605 */
[----:B------:R-:W-:Y:S02]  /*0b70*/  SHF.L.U64.HI R7, R4, 0x3, R7 ;  /* 0x0000000304077819 */ /* 0x000fe40000010207 */
[C---:B--2---:R-:W-:Y:S02]  /*0b80*/  IADD3 R10, P1, PT, R12.reuse, UR8, RZ ;  /* 0x000000080c0a7c10 */ /* 0x044fe4000ff3e0ff */
        /* <DEDUP_REMOVED lines=18> */
.L_x_4:
[----:B------:R-:W-:Y:S05]  /*0cb0*/  @P0 EXIT ;  /* 0x000000000000094d */ /* 0x000fea0003800000 */
[----:B------:R-:W3:Y:S01]  /*0cc0*/  LDCU.128 UR8, c[0x0][0x380] ;  /* 0x00007000ff0877ac */ /* 0x000ee20008000c00 */
[----:B------:R-:W-:-:S05]  /*0cd0*/  IADD3 R0, P0, PT, R0, UR4, RZ ;  /* 0x0000000400007c10 */ /* 0x000fca000ff1e0ff */
[----:B------:R-:W-:Y:S02]  /*0ce0*/  IMAD.SHL.U32 R6, R0, 0x8, RZ ;  /* 0x0000000800067824 */ /* 0x000fe400078e00ff */
[----:B------:R-:W-:-:S05]  /*0cf0*/  IMAD.X R5, RZ, RZ, R5, P0 ;  /* 0x000000ffff057224 */ /* 0x000fca00000e0605 */
[----:B------:R-:W-:Y:S02]  /*0d00*/  SHF.L.U64.HI R0, R0, 0x3, R5 ;  /* 0x0000000300007819 */ /* 0x000fe40000010205 */
[C---:B---3--:R-:W-:Y:S02]  /*0d10*/  IADD3 R4, P0, PT, R6.reuse, UR8, RZ ;  /* 0x0000000806047c10 */ /* 0x048fe4000ff1e0ff */
[----:B------:R-:W-:Y:S02]  /*0d20*/  IADD3 R6, P1, PT, R6, UR10, RZ ;  /* 0x0000000a06067c10 */ /* 0x000fe4000ff3e0ff */
[C---:B------:R-:W-:Y:S02]  /*0d30*/  IADD3.X R5, PT, PT, R0.reuse, UR9, RZ, P0, !PT ;  /* 0x0000000900057c10 */ /* 0x040fe400087fe4ff */
[----:B------:R-:W-:-:S04]  /*0d40*/  IADD3.X R7, PT, PT, R0, UR11, RZ, P1, !PT ;  /* 0x0000000b00077c10 */ /* 0x000fc80008ffe4ff */
[----:B------:R-:W2:Y:S04]  /*0d50*/  LDG.E.64 R4, desc[UR6][R4.64] ;  /* 0x0000000604047981 */ /* 0x000ea8000c1e1b00 */
[----:B------:R-:W2:Y:S02]  /*0d60*/  LDG.E.64 R6, desc[UR6][R6.64] ;  /* 0x0000000606067981 */ /* 0x000ea4000c1e1b00 */
[----:B--2---:R-:W-:-:S08]  /*0d70*/  DADD R8, R4, -R6 ;  /* 0x0000000004087229 */ /* 0x004fd00000000806 */
[----:B-----5:R-:W-:-:S14]  /*0d80*/  DSETP.GE.AND P0, PT, |R8|, R2, PT ;  /* 0x000000020800722a */ /* 0x020fdc0003f06200 */
[----:B------:R-:W-:Y:S05]  /*0d90*/  @!P0 EXIT ;  /* 0x000000000000894d */ /* 0x000fea0003800000 */
[----:B------:R-:W2:Y:S01]  /*0da0*/  LDC.64 R4, c[0x0][0x390] ;  /* 0x0000e400ff047b82 */ /* 0x000ea20000000a00 */
[----:B01----:R-:W-:-:S07]  /*0db0*/  DADD R2, -RZ, |R8| ;  /* 0x00000000ff027229 */ /* 0x003fce0000000508 */
[----:B--2---:R-:W-:Y:S01]  /*0dc0*/  STG.E.64 desc[UR6][R4.64], R2 ;  /* 0x0000000204007986 */ /* 0x004fe2000c101b06 */
[----:B------:R-:W-:Y:S05]  /*0dd0*/  EXIT ;  /* 0x000000000000794d */ /* 0x000fea0003800000 */
.L_x_5:
        /* <DEDUP_REMOVED lines=10> */
.L_x_108:


//--------------------- .text._Z3ADDPdS_diii      --------------------------
	.section	.text._Z3ADDPdS_diii,"ax",@progbits
	.align	128
        .global         _Z3ADDPdS_diii
        .type           _Z3ADDPdS_diii,@function
        .size           _Z3ADDPdS_diii,(.L_x_109 - _Z3ADDPdS_diii)
        .other          _Z3ADDPdS_diii,@"STO_CUDA_ENTRY STV_DEFAULT"
_Z3ADDPdS_diii:
.text._Z3ADDPdS_diii:
        /* <DEDUP_REMOVED lines=12> */
[-C--:B------:R-:W-:Y:S02]  /*00c0*/  IABS R7, R5.reuse ;  /* 0x0000000500077213 */ /* 0x080fe40000000000 */
        /* <DEDUP_REMOVED lines=9> */
[----:B------:R-:W-:Y:S02]  /*0160*/  IMAD R9, R8, R7, RZ ;  /* 0x0000000708097224 */ /* 0x000fe400078e02ff */
[----:B------:R-:W-:Y:S02]  /*0170*/  IMAD.MOV.U32 R8, RZ, RZ, R10 ;  /* 0x000000ffff087224 */ /* 0x000fe400078e000a */
[----:B------:R-:W-:-:S06]  /*0180*/  IMAD.HI.U32 R3, R3, R9, R2 ;  /* 0x0000000903037227 */ /* 0x000fcc00078e0002 */
[----:B------:R-:W-:-:S04]  /*0190*/  IMAD.HI.U32 R3, R3, R8, RZ ;  /* 0x0000000803037227 */ /* 0x000fc800078e00ff */
[----:B------:R-:W-:Y:S01]  /*01a0*/  IMAD R2, R3, R6, R8 ;  /* 0x0000000603027224 */ /* 0x000fe200078e0208 */
[----:B------:R-:W-:-:S04]  /*01b0*/  LOP3.LUT R6, R4, R5, RZ, 0x3c, !PT ;  /* 0x0000000504067212 */ /* 0x000fc800078e3cff */
[----:B------:R-:W-:Y:S02]  /*01c0*/  ISETP.GT.U32.AND P1, PT, R7, R2, PT ;  /* 0x000000020700720c */ /* 0x000fe40003f24070 */
[----:B------:R-:W-:-:S11]  /*01d0*/  ISETP.GE.AND P2, PT, R6, RZ, PT ;  /* 0x000000ff0600720c */ /* 0x000fd60003f46270 */
[----:B------:R-:W-:Y:S02]  /*01e0*/  @!P1 IMAD.IADD R2, R2, 0x1, -R7 ;  /* 0x0000000102029824 */ /* 0x000fe400078e0a07 */
[----:B------:R-:W-:Y:S01]  /*01f0*/  @!P1 VIADD R3, R3, 0x1 ;  /* 0x0000000103039836 */ /* 0x000fe20000000000 */
[----:B------:R-:W-:Y:S02]  /*0200*/  ISETP.NE.AND P1, PT, R5, RZ, PT ;  /* 0x000000ff0500720c */ /* 0x000fe40003f25270 */
[----:B------:R-:W-:Y:S02]  /*0210*/  ISETP.GE.U32.AND P0, PT, R2, R7, PT ;  /* 0x000000070200720c */ /* 0x000fe40003f06070 */
[----:B------:R-:W0:Y:S11]  /*0220*/  LDC R2, c[0x0][0x398] ;  /* 0x0000e600ff027b82 */ /* 0x000e360000000800 */
[----:B------:R-:W-:-:S04]  /*0230*/  @P0 VIADD R3, R3, 0x1 ;  /* 0x0000000103030836 */ /* 0x000fc80000000000 */
[----:B------:R-:W-:Y:S01]  /*0240*/  @!P2 IMAD.MOV R3, RZ, RZ, -R3 ;  /* 0x000000ffff03a224 */ /* 0x000fe200078e0a03 */
[----:B------:R-:W-:-:S05]  /*0250*/  @!P1 LOP3.LUT R3, RZ, R5, RZ, 0x33, !PT ;  /* 0x00000005ff039212 */ /* 0x000fca00078e33ff */
[----:B------:R-:W-:Y:S02]  /*0260*/  IMAD.MOV R6, RZ, RZ, -R3 ;  /* 0x000000ffff067224 */ /* 0x000fe400078e0a03 */
[----:B------:R-:W-:Y:S01]  /*0270*/  IMAD.IADD R3, R3, 0x1, R0 ;  /* 0x0000000103037824 */ /* 0x000fe200078e0200 */
[----:B0-----:R-:W-:Y:S01]  /*0280*/  ISETP.GE.AND P0, PT, R2, 0x1, PT ;  /* 0x000000010200780c */ /* 0x001fe20003f06270 */
[----:B------:R-:W-:-:S12]  /*0290*/  IMAD R5, R5, R6, R4 ;  /* 0x0000000605057224 */ /* 0x000fd800078e0204 */
[----:B------:R-:W-:Y:S05]  /*02a0*/  @!P0 EXIT ;  /* 0x000000000000894d */ /* 0x000fea0003800000 */
[C---:B------:R-:W-:Y:S01]  /*02b0*/  ISETP.GE.U32.AND P1, PT, R2.reuse, 0x10, PT ;  /* 0x000000100200780c */ /* 0x040fe20003f26070 */
[----:B------:R-:W-:Y:S01]  /*02c0*/  IMAD R3, R5, R0, R3 ;  /* 0x0000000005037224 */ /* 0x000fe200078e0203 */
[----:B------:R-:W-:Y:S01]  /*02d0*/  LOP3.LUT R18, R2, 0xf, RZ, 0xc0, !PT ;  /* 0x0000000f02127812 */ /* 0x000fe200078ec0ff */
[----:B------:R-:W0:Y:S02]  /*02e0*/  LDCU.64 UR4, c[0x0][0x358] ;  /* 0x00006b00ff0477ac */ /* 0x000e240008000a00 */
[----:B------:R-:W-:Y:S01]  /*02f0*/  IMAD R0, R3, R2, R2 ;  /* 0x0000000203007224 */ /* 0x000fe200078e0202 */
[----:B------:R-:W-:Y:S01]  /*0300*/  ISETP.NE.AND P0, PT, R18, RZ, PT ;  /* 0x000000ff1200720c */ /* 0x000fe20003f05270 */
[----:B------:R-:W-:-:S03]  /*0310*/  IMAD.MOV.U32 R3, RZ, RZ, RZ ;  /* 0x000000ffff037224 */ /* 0x000fc600078e00ff */
[----:B------:R-:W-:-:S03]  /*0320*/  SHF.R.S32.HI R5, RZ, 0x1f, R0 ;  /* 0x0000001fff057819 */ /* 0x000fc60000011400 */
[----:B------:R-:W-:Y:S06]  /*0330*/  @!P1 BRA `(.L_x_6) ;  /* 0x0000000400549947 */ /* 0x000fec0003800000 */
[----:B------:R-:W1:Y:S01]  /*0340*/  LDCU.128 UR8, c[0x0][0x380] ;  /* 0x00007000ff0877ac */ /* 0x000e620008000c00 */
[----:B------:R-:W-:Y:S02]  /*0350*/  LEA R10, P1, R0, 0x40, 0x3 ;  /* 0x00000040000a7811 */ /* 0x000fe400078218ff */
[----:B------:R-:W-:Y:S01]  /*0360*/  LOP3.LUT R3, R2, 0x7ffffff0, RZ, 0xc0, !PT ;  /* 0x7ffffff002037812 */ /* 0x000fe200078ec0ff */
[----:B------:R-:W2:Y:S01]  /*0370*/  LDCU.64 UR6, c[0x0][0x390] ;  /* 0x00007200ff0677ac */ /* 0x000ea20008000a00 */
[----:B------:R-:W-:-:S03]  /*0380*/  LEA.HI.X R11, R0, RZ, R5, 0x3, P1 ;  /* 0x000000ff000b7211 */ /* 0x000fc600008f1c05 */
[----:B------:R-:W-:Y:S01]  /*0390*/  IMAD.MOV R4, RZ, RZ, -R3 ;  /* 0x000000ffff047224 */ /* 0x000fe200078e0a03 */
[C---:B-1----:R-:W-:Y:S02]  /*03a0*/  IADD3 R19, P2, PT, R10.reuse, UR10, RZ ;  /* 0x0000000a0a137c10 */ /* 0x042fe4000ff5e0ff */
[----:B------:R-:W-:Y:S02]  /*03b0*/  IADD3 R10, P3, PT, R10, UR8, RZ ;  /* 0x000000080a0a7c10 */ /* 0x000fe4000ff7e0ff */
[C---:B------:R-:W-:Y:S02]  /*03c0*/  IADD3.X R12, PT, PT, R11.reuse, UR11, RZ, P2, !PT ;  /* 0x0000000b0b0c7c10 */ /* 0x040fe400097fe4ff */
[----:B--2---:R-:W-:-:S09]  /*03d0*/  IADD3.X R11, PT, PT, R11, UR9, RZ, P3, !PT ;  /* 0x000000090b0b7c10 */ /* 0x004fd20009ffe4ff */
.L_x_7:
[----:B------:R-:W-:Y:S02]  /*03e0*/  IMAD.MOV.U32 R8, RZ, RZ, R19 ;  /* 0x000000ffff087224 */ /* 0x000fe400078e0013 */
[----:B------:R-:W-:Y:S02]  /*03f0*/  IMAD.MOV.U32 R9, RZ, RZ, R12 ;  /* 0x000000ffff097224 */ /* 0x000fe400078e000c */
[----:B---3--:R-:W-:Y:S02]  /*0400*/  IMAD.MOV.U32 R6, RZ, RZ, R10 ;  /* 0x000000ffff067224 */ /* 0x008fe400078e000a */
[----:B------:R-:W-:Y:S02]  /*0410*/  IMAD.MOV.U32 R7, RZ, RZ, R11 ;  /* 0x000000ffff077224 */ /* 0x000fe400078e000b */
[----:B0-----:R-:W2:Y:S04]  /*0420*/  LDG.E.64 R10, desc[UR4][R8.64+-0x40] ;  /* 0xffffc004080a7981 */ /* 0x001ea8000c1e1b00 */
[----:B------:R-:W2:Y:S04]  /*0430*/  LDG.E.64 R12, desc[UR4][R6.64+-0x40] ;  /* 0xffffc004060c7981 */ /* 0x000ea8000c1e1b00 */
[----:B------:R-:W3:Y:S04]  /*0440*/  LDG.E.64 R14, desc[UR4][R6.64+-0x38] ;  /* 0xffffc804060e7981 */ /* 0x000ee8000c1e1b00 */
[----:B------:R-:W4:Y:S04]  /*0450*/  LDG.E.64 R16, desc[UR4][R6.64+-0x30] ;  /* 0xffffd00406107981 */ /* 0x000f28000c1e1b00 */
[----:B------:R-:W5:Y:S01]  /*0460*/  LDG.E.64 R20, desc[UR4][R6.64+-0x28] ;  /* 0xffffd80406147981 */ /* 0x000f62000c1e1b00 */
[----:B--2---:R-:W-:-:S07]  /*0470*/  DFMA R10, R10, UR6, R12 ;  /* 0x000000060a0a7c2b */ /* 0x004fce000800000c */
[----:B------:R0:W-:Y:S04]  /*0480*/  STG.E.64 desc[UR4][R6.64+-0x40], R10 ;  /* 0xffffc00a06007986 */ /* 0x0001e8000c101b04 */
[----:B------:R-:W3:Y:S02]  /*0490*/  LDG.E.64 R12, desc[UR4][R8.64+-0x38] ;  /* 0xffffc804080c7981 */ /* 0x000ee4000c1e1b00 */
[----:B---3--:R-:W-:-:S07]  /*04a0*/  DFMA R12, R12, UR6, R14 ;  /* 0x000000060c0c7c2b */ /* 0x008fce000800000e */
[----:B------:R1:W-:Y:S04]  /*04b0*/  STG.E.64 desc[UR4][R6.64+-0x38], R12 ;  /* 0xffffc80c06007986 */ /* 0x0003e8000c101b04 */
[----:B------:R-:W4:Y:S02]  /*04c0*/  LDG.E.64 R14, desc[UR4][R8.64+-0x30] ;  /* 0xffffd004080e7981 */ /* 0x000f24000c1e1b00 */
[----:B----4-:R-:W-:-:S07]  /*04d0*/  DFMA R14, R14, UR6, R16 ;  /* 0x000000060e0e7c2b */ /* 0x010fce0008000010 */
[----:B------:R2:W-:Y:S04]  /*04e0*/  STG.E.64 desc[UR4][R6.64+-0x30], R14 ;  /* 0xffffd00e06007986 */ /* 0x0005e8000c101b04 */
[----:B------:R-:W5:Y:S02]  /*04f0*/  LDG.E.64 R16, desc[UR4][R8.64+-0x28] ;  /* 0xffffd80408107981 */ /* 0x000f64000c1e1b00 */
[----:B-----5:R-:W-:Y:S02]  /*0500*/  DFMA R16, R16, UR6, R20 ;  /* 0x0000000610107c2b */ /* 0x020fe40008000014 */
[----:B------:R-:W3:Y:S05]  /*0510*/  LDG.E.64 R20, desc[UR4][R6.64+-0x20] ;  /* 0xffffe00406147981 */ /* 0x000eea000c1e1b00 */
[----:B------:R4:W-:Y:S04]  /*0520*/  STG.E.64 desc[UR4][R6.64+-0x28], R16 ;  /* 0xffffd81006007986 */ /* 0x0009e8000c101b04 */
[----:B0-----:R-:W3:Y:S02]  /*0530*/  LDG.E.64 R10, desc[UR4][R8.64+-0x20] ;  /* 0xffffe004080a7981 */ /* 0x001ee4000c1e1b00 */
[----:B---3--:R-:W-:-:S02]  /*0540*/  DFMA R10, R10, UR6, R20 ;  /* 0x000000060a0a7c2b */ /* 0x008fc40008000014 */
[----:B------:R-:W3:Y:S05]  /*0550*/  LDG.E.64 R20, desc[UR4][R6.64+-0x18] ;  /* 0xffffe80406147981 */ /* 0x000eea000c1e1b00 */
[----:B------:R0:W-:Y:S04]  /*0560*/  STG.E.64 desc[UR4][R6.64+-0x20], R10 ;  /* 0xffffe00a06007986 */ /* 0x0001e8000c101b04 */
[----:B-1----:R-:W3:Y:S02]  /*0570*/  LDG.E.64 R12, desc[UR4][R8.64+-0x18] ;  /* 0xffffe804080c7981 */ /* 0x002ee4000c1e1b00 */
[----:B---3--:R-:W-:-:S02]  /*0580*/  DFMA R12, R12, UR6, R20 ;  /* 0x000000060c0c7c2b */ /* 0x008fc40008000014 */
[----:B------:R-:W3:Y:S05]  /*0590*/  LDG.E.64 R20, desc[UR4][R6.64+-0x10] ;  /* 0xfffff00406147981 */ /* 0x000eea000c1e1b00 */
[----:B------:R1:W-:Y:S04]  /*05a0*/  STG.E.64 desc[UR4][R6.64+-0x18], R12 ;  /* 0xffffe80c06007986 */ /* 0x0003e8000c101b04 */
[----:B--2---:R-:W3:Y:S02]  /*05b0*/  LDG.E.64 R14, desc[UR4][R8.64+-0x10] ;  /* 0xfffff004080e7981 */ /* 0x004ee4000c1e1b00 */
[----:B---3--:R-:W-:-:S02]  /*05c0*/  DFMA R14, R14, UR6, R20 ;  /* 0x000000060e0e7c2b */ /* 0x008fc40008000014 */
[----:B------:R-:W2:Y:S05]  /*05d0*/  LDG.E.64 R20, desc[UR4][R6.64+-0x8] ;  /* 0xfffff80406147981 */ /* 0x000eaa000c1e1b00 */
[----:B------:R3:W-:Y:S04]  /*05e0*/  STG.E.64 desc[UR4][R6.64+-0x10], R14 ;  /* 0xfffff00e06007986 */ /* 0x0007e8000c101b04 */
[----:B----4-:R-:W2:Y:S02]  /*05f0*/  LDG.E.64 R16, desc[UR4][R8.64+-0x8] ;  /* 0xfffff80408107981 */ /* 0x010ea4000c1e1b00 */
[----:B--2---:R-:W-:-:S02]  /*0600*/  DFMA R16, R16, UR6, R20 ;  /* 0x0000000610107c2b */ /* 0x004fc40008000014 */
[----:B------:R-:W2:Y:S05]  /*0610*/  LDG.E.64 R20, desc[UR4][R6.64] ;  /* 0x0000000406147981 */ /* 0x000eaa000c1e1b00 */
[----:B------:R4:W-:Y:S04]  /*0620*/  STG.E.64 desc[UR4][R6.64+-0x8], R16 ;  /* 0xfffff81006007986 */ /* 0x0009e8000c101b04 */
[----:B0-----:R-:W2:Y:S02]  /*0630*/  LDG.E.64 R10, desc[UR4][R8.64] ;  /* 0x00000004080a7981 */ /* 0x001ea4000c1e1b00 */
[----:B--2---:R-:W-:-:S02]  /*0640*/  DFMA R10, R10, UR6, R20 ;  /* 0x000000060a0a7c2b */ /* 0x004fc40008000014 */
[----:B------:R-:W2:Y:S05]  /*0650*/  LDG.E.64 R20, desc[UR4][R6.64+0x8] ;  /* 0x0000080406147981 */ /* 0x000eaa000c1e1b00 */
[----:B------:R0:W-:Y:S04]  /*0660*/  STG.E.64 desc[UR4][R6.64], R10 ;  /* 0x0000000a06007986 */ /* 0x0001e8000c101b04 */
[----:B-1----:R-:W2:Y:S02]  /*0670*/  LDG.E.64 R12, desc[UR4][R8.64+0x8] ;  /* 0x00000804080c7981 */ /* 0x002ea4000c1e1b00 */
[----:B--2---:R-:W-:-:S02]  /*0680*/  DFMA R12, R12, UR6, R20 ;  /* 0x000000060c0c7c2b */ /* 0x004fc40008000014 */
[----:B------:R-:W2:Y:S05]  /*0690*/  LDG.E.64 R20, desc[UR4][R6.64+0x10] ;  /* 0x0000100406147981 */ /* 0x000eaa000c1e1b00 */
[----:B------:R1:W-:Y:S04]  /*06a0*/  STG.E.64 desc[UR4][R6.64+0x8], R12 ;  /* 0x0000080c06007986 */ /* 0x0003e8000c101b04 */
[----:B---3--:R-:W2:Y:S02]  /*06b0*/  LDG.E.64 R14, desc[UR4][R8.64+0x10] ;  /* 0x00001004080e7981 */ /* 0x008ea4000c1e1b00 */
[----:B--2---:R-:W-:-:S02]  /*06c0*/  DFMA R14, R14, UR6, R20 ;  /* 0x000000060e0e7c2b */ /* 0x004fc40008000014 */
        /* <DEDUP_REMOVED lines=14> */
[----:B---3--:R-:W2:Y:S01]  /*07b0*/  LDG.E.64 R14, desc[UR4][R8.64+0x30] ;  /* 0x00003004080e7981 */ /* 0x008ea2000c1e1b00 */
[----:B------:R-:W-:Y:S01]  /*07c0*/  VIADD R4, R4, 0x10 ;  /* 0x0000001004047836 */ /* 0x000fe20000000000 */
[----:B--2---:R-:W-:-:S02]  /*07d0*/  DFMA R14, R14, UR6, R20 ;  /* 0x000000060e0e7c2b */ /* 0x004fc40008000014 */
[----:B------:R-:W2:Y:S05]  /*07e0*/  LDG.E.64 R20, desc[UR4][R6.64+0x38] ;  /* 0x0000380406147981 */ /* 0x000eaa000c1e1b00 */
[----:B------:R3:W-:Y:S04]  /*07f0*/  STG.E.64 desc[UR4][R6.64+0x30], R14 ;  /* 0x0000300e06007986 */ /* 0x0007e8000c101b04 */
[----:B----4-:R-:W2:Y:S01]  /*0800*/  LDG.E.64 R16, desc[UR4][R8.64+0x38] ;  /* 0x0000380408107981 */ /* 0x010ea2000c1e1b00 */
[----:B------:R-:W-:-:S02]  /*0810*/  ISETP.NE.AND P1, PT, R4, RZ, PT ;  /* 0x000000ff0400720c */ /* 0x000fc40003f25270 */
[----:B------:R-:W-:Y:S02]  /*0820*/  IADD3 R19, P2, PT, R8, 0x80, RZ ;  /* 0x0000008008137810 */ /* 0x000fe40007f5e0ff */
[----:B0-----:R-:W-:-:S03]  /*0830*/  IADD3 R10, P3, PT, R6, 0x80, RZ ;  /* 0x00000080060a7810 */ /* 0x001fc60007f7e0ff */
[----:B-1----:R-:W-:Y:S02]  /*0840*/  IMAD.X R12, RZ, RZ, R9, P2 ;  /* 0x000000ffff0c7224 */ /* 0x002fe400010e0609 */
[----:B------:R-:W-:Y:S01]  /*0850*/  IMAD.X R11, RZ, RZ, R7, P3 ;  /* 0x000000ffff0b7224 */ /* 0x000fe200018e0607 */
[----:B--2---:R-:W-:-:S07]  /*0860*/  DFMA R16, R16, UR6, R20 ;  /* 0x0000000610107c2b */ /* 0x004fce0008000014 */
[----:B------:R3:W-:Y:S01]  /*0870*/  STG.E.64 desc[UR4][R6.64+0x38], R16 ;  /* 0x0000381006007986 */ /* 0x0007e2000c101b04 */
[----:B------:R-:W-:Y:S05]  /*0880*/  @P1 BRA `(.L_x_7) ;  /* 0xfffffff800d41947 */ /* 0x000fea000383ffff */
.L_x_6:
[----:B0-----:R-:W-:Y:S05]  /*0890*/  @!P0 EXIT ;  /* 0x000000000000894d */ /* 0x001fea0003800000 */
[----:B------:R-:W-:Y:S02]  /*08a0*/  ISETP.GE.U32.AND P1, PT, R18, 0x8, PT ;  /* 0x000000081200780c */ /* 0x000fe40003f26070 */
[----:B------:R-:W-:-:S04]  /*08b0*/  LOP3.LUT R4, R2, 0x7, RZ, 0xc0, !PT ;  /* 0x0000000702047812 */ /* 0x000fc800078ec0ff */
[----:B------:R-:W-:-:S07]  /*08c0*/  ISETP.NE.AND P0, PT, R4, RZ, PT ;  /* 0x000000ff0400720c */ /* 0x000fce0003f05270 */
[----:B------:R-:W-:Y:S06]  /*08d0*/  @!P1 BRA `(.L_x_8) ;  /* 0x0000000000ac9947 */ /* 0x000fec0003800000 */
[----:B------:R-:W0:Y:S01]  /*08e0*/  LDCU.128 UR8, c[0x0][0x380] ;  /* 0x00007000ff0877ac */ /* 0x000e220008000c00 */
[----:B---3--:R-:W-:Y:S01]  /*08f0*/  IADD3 R7, P1, PT, R0, R3, RZ ;  /* 0x0000000300077210 */ /* 0x008fe20007f3e0ff */
[----:B------:R-:W1:Y:S04]  /*0900*/  LDCU.64 UR6, c[0x0][0x390] ;  /* 0x00007200ff0677ac */ /* 0x000e680008000a00 */
[----:B------:R-:W-:Y:S02]  /*0910*/  IMAD.X R8, RZ, RZ, R5, P1 ;  /* 0x000000ffff087224 */ /* 0x000fe400008e0605 */
[----:B------:R-:W-:-:S03]  /*0920*/  IMAD.SHL.U32 R6, R7, 0x8, RZ ;  /* 0x0000000807067824 */ /* 0x000fc600078e00ff */
[----:B------:R-:W-:Y:S02]  /*0930*/  SHF.L.U64.HI R7, R7, 0x3, R8 ;  /* 0x0000000307077819 */ /* 0x000fe40000010208 */
[C---:B0-----:R-:W-:Y:S02]  /*0940*/  IADD3 R8, P1, PT, R6.reuse, UR10, RZ ;  /* 0x0000000a06087c10 */ /* 0x041fe4000ff3e0ff */
[----:B------:R-:W-:Y:S02]  /*0950*/  IADD3 R6, P2, PT, R6, UR8, RZ ;  /* 0x0000000806067c10 */ /* 0x000fe4000ff5e0ff */
[C---:B------:R-:W-:Y:S02]  /*0960*/  IADD3.X R9, PT, PT, R7.reuse, UR11, RZ, P1, !PT ;  /* 0x0000000b07097c10 */ /* 0x040fe40008ffe4ff */
[----:B------:R-:W-:-:S03]  /*0970*/  IADD3.X R7, PT, PT, R7, UR9, RZ, P2, !PT ;  /* 0x0000000907077c10 */ /* 0x000fc600097fe4ff */
[----:B------:R-:W1:Y:S04]  /*0980*/  LDG.E.64 R10, desc[UR4][R8.64] ;  /* 0x00000004080a7981 */ /* 0x000e68000c1e1b00 */
[----:B------:R-:W1:Y:S04]  /*0990*/  LDG.E.64 R12, desc[UR4][R6.64] ;  /* 0x00000004060c7981 */ /* 0x000e68000c1e1b00 */
[----:B------:R-:W2:Y:S04]  /*09a0*/  LDG.E.64 R14, desc[UR4][R6.64+0x8] ;  /* 0x00000804060e7981 */ /* 0x000ea8000c1e1b00 */
[----:B------:R-:W3:Y:S04]  /*09b0*/  LDG.E.64 R16, desc[UR4][R6.64+0x10] ;  /* 0x0000100406107981 */ /* 0x000ee8000c1e1b00 */
[----:B------:R-:W4:Y:S01]  /*09c0*/  LDG.E.64 R18, desc[UR4][R6.64+0x18] ;  /* 0x0000180406127981 */ /* 0x000f22000c1e1b00 */
[----:B-1----:R-:W-:-:S07]  /*09d0*/  DFMA R10, R10, UR6, R12 ;  /* 0x000000060a0a7c2b */ /* 0x002fce000800000c */
[----:B------:R0:W-:Y:S04]  /*09e0*/  STG.E.64 desc[UR4][R6.64], R10 ;  /* 0x0000000a06007986 */ /* 0x0001e8000c101b04 */
[----:B------:R-:W2:Y:S02]  /*09f0*/  LDG.E.64 R12, desc[UR4][R8.64+0x8] ;  /* 0x00000804080c7981 */ /* 0x000ea4000c1e1b00 */
[----:B--2---:R-:W-:-:S07]  /*0a00*/  DFMA R12, R12, UR6, R14 ;  /* 0x000000060c0c7c2b */ /* 0x004fce000800000e */
[----:B------:R1:W-:Y:S04]  /*0a10*/  STG.E.64 desc[UR4][R6.64+0x8], R12 ;  /* 0x0000080c06007986 */ /* 0x0003e8000c101b04 */
[----:B------:R-:W3:Y:S02]  /*0a20*/  LDG.E.64 R14, desc[UR4][R8.64+0x10] ;  /* 0x00001004080e7981 */ /* 0x000ee4000c1e1b00 */
[----:B---3--:R-:W-:-:S07]  /*0a30*/  DFMA R14, R14, UR6, R16 ;  /* 0x000000060e0e7c2b */ /* 0x008fce0008000010 */
[----:B------:R2:W-:Y:S04]  /*0a40*/  STG.E.64 desc[UR4][R6.64+0x10], R14 ;  /* 0x0000100e06007986 */ /* 0x0005e8000c101b04 */
[----:B------:R-:W4:Y:S02]  /*0a50*/  LDG.E.64 R16, desc[UR4][R8.64+0x18] ;  /* 0x0000180408107981 */ /* 0x000f24000c1e1b00 */
[----:B----4-:R-:W-:Y:S02]  /*0a60*/  DFMA R16, R16, UR6, R18 ;  /* 0x0000000610107c2b */ /* 0x010fe40008000012 */
        /* <DEDUP_REMOVED lines=14> */
[----:B----4-:R-:W2:Y:S01]  /*0b50*/  LDG.E.64 R16, desc[UR4][R8.64+0x38] ;  /* 0x0000380408107981 */ /* 0x010ea2000c1e1b00 */
[----:B------:R-:W-:Y:S01]  /*0b60*/  VIADD R3, R3, 0x8 ;  /* 0x0000000803037836 */ /* 0x000fe20000000000 */
[----:B--2---:R-:W-:-:S07]  /*0b70*/  DFMA R16, R16, UR6, R18 ;  /* 0x0000000610107c2b */ /* 0x004fce0008000012 */
[----:B------:R0:W-:Y:S04]  /*0b80*/  STG.E.64 desc[UR4][R6.64+0x38], R16 ;  /* 0x0000381006007986 */ /* 0x0001e8000c101b04 */
.L_x_8:
[----:B------:R-:W-:Y:S05]  /*0b90*/  @!P0 EXIT ;  /* 0x000000000000894d */ /* 0x000fea0003800000 */
[----:B------:R-:W-:Y:S02]  /*0ba0*/  ISETP.GE.U32.AND P1, PT, R4, 0x4, PT ;  /* 0x000000040400780c */ /* 0x000fe40003f26070 */
[----:B------:R-:W-:-:S04]  /*0bb0*/  LOP3.LUT R2, R2, 0x3, RZ, 0xc0, !PT ;  /* 0x0000000302027812 */ /* 0x000fc800078ec0ff */
[----:B------:R-:W-:-:S07]  /*0bc0*/  ISETP.NE.AND P0, PT, R2, RZ, PT ;  /* 0x000000ff0200720c */ /* 0x000fce0003f05270 */
[----:B------:R-:W-:Y:S06]  /*0bd0*/  @!P1 BRA `(.L_x_9) ;  /* 0x00000000006c9947 */ /* 0x000fec0003800000 */
[----:B------:R-:W1:Y:S01]  /*0be0*/  LDCU.128 UR8, c[0x0][0x380] ;  /* 0x00007000ff0877ac */ /* 0x000e620008000c00 */
[----:B------:R-:W-:Y:S01]  /*0bf0*/  IADD3 R4, P1, PT, R0, R3, RZ ;  /* 0x0000000300047210 */ /* 0x000fe20007f3e0ff */
[----:B------:R-:W2:Y:S04]  /*0c00*/  LDCU.64 UR6, c[0x0][0x390] ;  /* 0x00007200ff0677ac */ /* 0x000ea80008000a00 */
[----:B0--3--:R-:W-:Y:S02]  /*0c10*/  IMAD.X R7, RZ, RZ, R5, P1 ;  /* 0x000000ffff077224 */ /* 0x009fe400008e0605 */
[----:B------:R-:W-:-:S03]  /*0c20*/  IMAD.SHL.U32 R6, R4, 0x8, RZ ;  /* 0x0000000804067824 */ /* 0x000fc600078e00ff */
[----:B------:R-:W-:Y:S02]  /*0c30*/  SHF.L.U64.HI R7, R4, 0x3, R7 ;  /* 0x0000000304077819 */ /* 0x000fe40000010207 */
[C---:B-1----:R-:W-:Y:S02]  /*0c40*/  IADD3 R8, P1, PT, R6.reuse, UR10, RZ ;  /* 0x0000000a06087c10 */ /* 0x042fe4000ff3e0ff */
[----:B------:R-:W-:Y:S02]  /*0c50*/  IADD3 R6, P2, PT, R6, UR8, RZ ;  /* 0x0000000806067c10 */ /* 0x000fe4000ff5e0ff */
[C---:B------:R-:W-:Y:S02]  /*0c60*/  IADD3.X R9, PT, PT, R7.reuse, UR11, RZ, P1, !PT ;  /* 0x0000000b07097c10 */ /* 0x040fe40008ffe4ff */
[----:B------:R-:W-:-:S03]  /*0c70*/  IADD3.X R7, PT, PT, R7, UR9, RZ, P2, !PT ;  /* 0x0000000907077c10 */ /* 0x000fc600097fe4ff */
[----:B------:R-:W2:Y:S04]  /*0c80*/  LDG.E.64 R10, desc[UR4][R8.64] ;  /* 0x00000004080a7981 */ /* 0x000ea8000c1e1b00 */
        /* <DEDUP_REMOVED lines=12> */
[----:B------:R-:W5:Y:S01]  /*0d50*/  LDG.E.64 R16, desc[UR4][R8.64+0x18] ;  /* 0x0000180408107981 */ /* 0x000f62000c1e1b00 */
[----:B------:R-:W-:Y:S01]  /*0d60*/  VIADD R3, R3, 0x4 ;  /* 0x0000000403037836 */ /* 0x000fe20000000000 */
[----:B-----5:R-:W-:-:S07]  /*0d70*/  DFMA R16, R16, UR6, R18 ;  /* 0x0000000610107c2b */ /* 0x020fce0008000012 */
[----:B------:R1:W-:Y:S04]  /*0d80*/  STG.E.64 desc[UR4][R6.64+0x18], R16 ;  /* 0x0000181006007986 */ /* 0x0003e8000c101b04 */
.L_x_9:
[----:B------:R-:W-:Y:S05]  /*0d90*/  @!P0 EXIT ;  /* 0x000000000000894d */ /* 0x000fea0003800000 */
[----:B------:R-:W2:Y:S01]  /*0da0*/  LDCU.128 UR8, c[0x0][0x380] ;  /* 0x00007000ff0877ac */ /* 0x000ea20008000c00 */
[----:B------:R-:W-:Y:S01]  /*0db0*/  IADD3 R0, P0, PT, R0, R3, RZ ;  /* 0x0000000300007210 */ /* 0x000fe20007f1e0ff */
[----:B------:R-:W4:Y:S04]  /*0dc0*/  LDCU.64 UR6, c[0x0][0x390] ;  /* 0x00007200ff0677ac */ /* 0x000f280008000a00 */
[----:B------:R-:W-:Y:S02]  /*0dd0*/  IMAD.X R9, RZ, RZ, R5, P0 ;  /* 0x000000ffff097224 */ /* 0x000fe400000e0605 */
[----:B------:R-:W-:-:S03]  /*0de0*/  IMAD.SHL.U32 R8, R0, 0x8, RZ ;  /* 0x0000000800087824 */ /* 0x000fc600078e00ff */
[----:B------:R-:W-:Y:S01]  /*0df0*/  SHF.L.U64.HI R9, R0, 0x3, R9 ;  /* 0x0000000300097819 */ /* 0x000fe20000010209 */
[----:B------:R-:W-:Y:S01]  /*0e00*/  IMAD.MOV R0, RZ, RZ, -R2 ;  /* 0x000000ffff007224 */ /* 0x000fe200078e0a02 */
[C---:B--2---:R-:W-:Y:S02]  /*0e10*/  IADD3 R4, P0, PT, R8.reuse, UR8, RZ ;  /* 0x0000000808047c10 */ /* 0x044fe4000ff1e0ff */
[----:B------:R-:W-:Y:S02]  /*0e20*/  IADD3 R8, P1, PT, R8, UR10, RZ ;  /* 0x0000000a08087c10 */ /* 0x000fe4000ff3e0ff */
[C---:B------:R-:W-:Y:S02]  /*0e30*/  IADD3.X R5, PT, PT, R9.reuse, UR9, RZ, P0, !PT ;  /* 0x0000000909057c10 */ /* 0x040fe400087fe4ff */
[----:B----4-:R-:W-:-:S09]  /*0e40*/  IADD3.X R9, PT, PT, R9, UR11, RZ, P1, !PT ;  /* 0x0000000b09097c10 */ /* 0x010fd20008ffe4ff */
.L_x_10:
[----:B0123--:R-:W-:Y:S01]  /*0e50*/  IMAD.MOV.U32 R6, RZ, RZ, R4 ;  /* 0x000000ffff067224 */ /* 0x00ffe200078e0004 */
[----:B------:R0:W2:Y:S01]  /*0e60*/  LDG.E.64 R2, desc[UR4][R8.64] ;  /* 0x0000000408027981 */ /* 0x0000a2000c1e1b00 */
[----:B------:R-:W-:-:S05]  /*0e70*/  IMAD.MOV.U32 R7, RZ, RZ, R5 ;  /* 0x000000ffff077224 */ /* 0x000fca00078e0005 */
[----:B------:R-:W2:Y:S01]  /*0e80*/  LDG.E.64 R4, desc[UR4][R6.64] ;  /* 0x0000000406047981 */ /* 0x000ea2000c1e1b00 */
[----:B------:R-:W-:-:S05]  /*0e90*/  VIADD R0, R0, 0x1 ;  /* 0x0000000100007836 */ /* 0x000fca0000000000 */
[----:B------:R-:W-:Y:S02]  /*0ea0*/  ISETP.NE.AND P0, PT, R0, RZ, PT ;  /* 0x000000ff0000720c */ /* 0x000fe40003f05270 */
[----:B0-----:R-:W-:-:S05]  /*0eb0*/  IADD3 R8, P2, PT, R8, 0x8, RZ ;  /* 0x0000000808087810 */ /* 0x001fca0007f5e0ff */
[----:B------:R-:W-:Y:S01]  /*0ec0*/  IMAD.X R9, RZ, RZ, R9, P2 ;  /* 0x000000ffff097224 */ /* 0x000fe200010e0609 */
[----:B--2---:R-:W-:Y:S01]  /*0ed0*/  DFMA R2, R2, UR6, R4 ;  /* 0x0000000602027c2b */ /* 0x004fe20008000004 */
[----:B------:R-:W-:-:S06]  /*0ee0*/  IADD3 R4, P1, PT, R6, 0x8, RZ ;  /* 0x0000000806047810 */ /* 0x000fcc0007f3e0ff */
[----:B------:R2:W-:Y:S01]  /*0ef0*/  STG.E.64 desc[UR4][R6.64], R2 ;  /* 0x0000000206007986 */ /* 0x0005e2000c101b04 */
[----:B------:R-:W-:Y:S01]  /*0f00*/  IMAD.X R5, RZ, RZ, R7, P1 ;  /* 0x000000ffff057224 */ /* 0x000fe200008e0607 */
[----:B------:R-:W-:Y:S06]  /*0f10*/  @P0 BRA `(.L_x_10) ;  /* 0xfffffffc00cc0947 */ /* 0x000fec000383ffff */
[----:B------:R-:W-:Y:S05]  /*0f20*/  EXIT ;  /* 0x000000000000794d */ /* 0x000fea0003800000 */
.L_x_11:
        /* <DEDUP_REMOVED lines=13> */
.L_x_109:


//--------------------- .text._Z6ASSIGNPdS_iii    --------------------------
	.section	.text._Z6ASSIGNPdS_iii,"ax",@progbits
	.align	128
        .global         _Z6ASSIGNPdS_iii
        .type           _Z6ASSIGNPdS_iii,@function
        .size           _Z6ASSIGNPdS_iii,(.L_x_110 - _Z6ASSIGNPdS_iii)
        .other          _Z6ASSIGNPdS_iii,@"STO_CUDA_ENTRY STV_DEFAULT"
_Z6ASSIGNPdS_iii:
.text._Z6ASSIGNPdS_iii:
        /* <DEDUP_REMOVED lines=26> */
[----:B------:R-:W-:Y:S02]  /*01a0*/  IMAD R2, R3, R6, R8 ;  /* 0x0000000603027224 */ /* 0x000fe400078e0208 */
[----:B------:R-:W0:Y:S03]  /*01b0*/  LDC R6, c[0x0][0x390] ;  /* 0x0000e400ff067b82 */ /* 0x000e260000000800 */
[----:B------:R-:W-:-:S13]  /*01c0*/  ISETP.GT.U32.AND P2, PT, R7, R2, PT ;  /* 0x000000020700720c */ /* 0x000fda0003f44070 */
[----:B------:R-:W-:Y:S02]  /*01d0*/  @!P2 IMAD.IADD R2, R2, 0x1, -R7 ;  /* 0x000000010202a824 */ /* 0x000fe400078e0a07 */
[----:B------:R-:W-:Y:S01]  /*01e0*/  @!P2 VIADD R3, R3, 0x1 ;  /* 0x000000010303a836 */ /* 0x000fe20000000000 */
[----:B------:R-:W-:Y:S02]  /*01f0*/  ISETP.NE.AND P2, PT, R5, RZ, PT ;  /* 0x000000ff0500720c */ /* 0x000fe40003f45270 */
[----:B------:R-:W-:Y:S02]  /*0200*/  ISETP.GE.U32.AND P0, PT, R2, R7, PT ;  /* 0x000000070200720c */ /* 0x000fe40003f06070 */
[----:B------:R-:W-:-:S04]  /*0210*/  LOP3.LUT R2, R4, R5, RZ, 0x3c, !PT ;  /* 0x0000000504027212 */ /* 0x000fc800078e3cff */
[----:B------:R-:W-:-:S07]  /*0220*/  ISETP.GE.AND P1, PT, R2, RZ, PT ;  /* 0x000000ff0200720c */ /* 0x000fce0003f26270 */
[----:B------:R-:W-:Y:S01]  /*0230*/  @P0 VIADD R3, R3, 0x1 ;  /* 0x0000000103030836 */ /* 0x000fe20000000000 */
[----:B0-----:R-:W-:-:S05]  /*0240*/  ISETP.GE.AND P0, PT, R6, 0x3, PT ;  /* 0x000000030600780c */ /* 0x001fca0003f06270 */
[----:B------:R-:W-:Y:S01]  /*0250*/  @!P1 IMAD.MOV R3, RZ, RZ, -R3 ;  /* 0x000000ffff039224 */ /* 0x000fe200078e0a03 */
[----:B------:R-:W-:-:S05]  /*0260*/  @!P2 LOP3.LUT R3, RZ, R5, RZ, 0x33, !PT ;  /* 0x00000005ff03a212 */ /* 0x000fca00078e33ff */
[----:B------:R-:W-:Y:S02]  /*0270*/  IMAD.MOV R2, RZ, RZ, -R3 ;  /* 0x000000ffff027224 */ /* 0x000fe400078e0a03 */
[----:B------:R-:W-:Y:S02]  /*0280*/  IMAD.IADD R3, R3, 0x1, R0 ;  /* 0x0000000103037824 */ /* 0x000fe400078e0200 */
[----:B------:R-:W-:Y:S01]  /*0290*/  IMAD R5, R5, R2, R4 ;  /* 0x0000000205057224 */ /* 0x000fe200078e0204 */
[----:B------:R-:W-:Y:S06]  /*02a0*/  @!P0 EXIT ;  /* 0x000000000000894d */ /* 0x000fec0003800000 */
[----:B------:R-:W-:Y:S01]  /*02b0*/  VIADD R2, R6, 0xfffffffd ;  /* 0xfffffffd06027836 */ /* 0x000fe20000000000 */
[----:B------:R-:W0:Y:S01]  /*02c0*/  LDCU.64 UR6, c[0x0][0x358] ;  /* 0x00006b00ff0677ac */ /* 0x000e220008000a00 */
[----:B------:R-:W-:-:S03]  /*02d0*/  IMAD R3, R5, R0, R3 ;  /* 0x0000000005037224 */ /* 0x000fc600078e0203 */
[----:B------:R-:W-:Y:S01]  /*02e0*/  ISETP.GE.U32.AND P0, PT, R2, 0xf, PT ;  /* 0x0000000f0200780c */ /* 0x000fe20003f06070 */
[----:B------:R-:W-:Y:S01]  /*02f0*/  IMAD R0, R3, R6, R6 ;  /* 0x0000000603007224 */ /* 0x000fe200078e0206 */
[----:B------:R-:W-:Y:S01]  /*0300*/  UMOV UR4, 0x1 ;  /* 0x0000000100047882 */ /* 0x000fe20000000000 */
[----:B------:R-:W-:-:S03]  /*0310*/  VIADD R2, R6, 0xfffffffe ;  /* 0xfffffffe06027836 */ /* 0x000fc60000000000 */
[----:B------:R-:W-:Y:S02]  /*0320*/  SHF.R.S32.HI R3, RZ, 0x1f, R0 ;  /* 0x0000001fff037819 */ /* 0x000fe40000011400 */
[----:B------:R-:W-:-:S05]  /*0330*/  LOP3.LUT R9, R2, 0xf, RZ, 0xc0, !PT ;  /* 0x0000000f02097812 */ /* 0x000fca00078ec0ff */
[----:B------:R-:W-:Y:S05]  /*0340*/  @!P0 BRA `(.L_x_12) ;  /* 0x0000000000dc8947 */ /* 0x000fea0003800000 */
[----:B------:R-:W1:Y:S01]  /*0350*/  LDCU.128 UR8, c[0x0][0x380] ;  /* 0x00007000ff0877ac */ /* 0x000e620008000c00 */
[----:B------:R-:W-:Y:S02]  /*0360*/  LEA R18, P0, R0, 0x40, 0x3 ;  /* 0x0000004000127811 */ /* 0x000fe400078018ff */
[----:B------:R-:W-:Y:S01]  /*0370*/  LOP3.LUT R8, R2, 0xfffffff0, RZ, 0xc0, !PT ;  /* 0xfffffff002087812 */ /* 0x000fe200078ec0ff */
[----:B------:R-:W-:Y:S01]  /*0380*/  UMOV UR4, URZ ;  /* 0x000000ff00047c82 */ /* 0x000fe20008000000 */
[----:B------:R-:W-:-:S03]  /*0390*/  LEA.HI.X R19, R0, RZ, R3, 0x3, P0 ;  /* 0x000000ff00137211 */ /* 0x000fc600000f1c03 */
[----:B------:R-:W-:Y:S01]  /*03a0*/  IMAD.MOV R8, RZ, RZ, -R8 ;  /* 0x000000ffff087224 */ /* 0x000fe200078e0a08 */
[C---:B-1----:R-:W-:Y:S02]  /*03b0*/  IADD3 R20, P1, PT, R18.reuse, UR10, RZ ;  /* 0x0000000a12147c10 */ /* 0x042fe4000ff3e0ff */
[----:B------:R-:W-:Y:S02]  /*03c0*/  IADD3 R18, P2, PT, R18, UR8, RZ ;  /* 0x0000000812127c10 */ /* 0x000fe4000ff5e0ff */
[C---:B------:R-:W-:Y:S02]  /*03d0*/  IADD3.X R21, PT, PT, R19.reuse, UR11, RZ, P1, !PT ;  /* 0x0000000b13157c10 */ /* 0x040fe40008ffe4ff */
[----:B------:R-:W-:-:S09]  /*03e0*/  IADD3.X R19, PT, PT, R19, UR9, RZ, P2, !PT ;  /* 0x0000000913137c10 */ /* 0x000fd200097fe4ff */
.L_x_13:
[----:B------:R-:W-:Y:S02]  /*03f0*/  IMAD.MOV.U32 R6, RZ, RZ, R20 ;  /* 0x000000ffff067224 */ /* 0x000fe400078e0014 */
[----:B------:R-:W-:-:S05]  /*0400*/  IMAD.MOV.U32 R7, RZ, RZ, R21 ;  /* 0x000000ffff077224 */ /* 0x000fca00078e0015 */
[----:B0-----:R-:W2:Y:S01]  /*0410*/  LDG.E.64 R10, desc[UR6][R6.64+-0x38] ;  /* 0xffffc806060a7981 */ /* 0x001ea2000c1e1b00 */
[----:B------:R-:W-:Y:S02]  /*0420*/  IMAD.MOV.U32 R4, RZ, RZ, R18 ;  /* 0x000000ffff047224 */ /* 0x000fe400078e0012 */
[----:B------:R-:W-:-:S05]  /*0430*/  IMAD.MOV.U32 R5, RZ, RZ, R19 ;  /* 0x000000ffff057224 */ /* 0x000fca00078e0013 */
[----:B--2---:R0:W-:Y:S04]  /*0440*/  STG.E.64 desc[UR6][R4.64+-0x38], R10 ;  /* 0xffffc80a04007986 */ /* 0x0041e8000c101b06 */
[----:B------:R-:W2:Y:S04]  /*0450*/  LDG.E.64 R12, desc[UR6][R6.64+-0x30] ;  /* 0xffffd006060c7981 */ /* 0x000ea8000c1e1b00 */
[----:B--2---:R1:W-:Y:S04]  /*0460*/  STG.E.64 desc[UR6][R4.64+-0x30], R12 ;  /* 0xffffd00c04007986 */ /* 0x0043e8000c101b06 */
[----:B------:R-:W2:Y:S04]  /*0470*/  LDG.E.64 R14, desc[UR6][R6.64+-0x28] ;  /* 0xffffd806060e7981 */ /* 0x000ea8000c1e1b00 */
[----:B--2---:R2:W-:Y:S04]  /*0480*/  STG.E.64 desc[UR6][R4.64+-0x28], R14 ;  /* 0xffffd80e04007986 */ /* 0x0045e8000c101b06 */
[----:B------:R-:W3:Y:S04]  /*0490*/  LDG.E.64 R16, desc[UR6][R6.64+-0x20] ;  /* 0xffffe00606107981 */ /* 0x000ee8000c1e1b00 */
[----:B---3--:R3:W-:Y:S04]  /*04a0*/  STG.E.64 desc[UR6][R4.64+-0x20], R16 ;  /* 0xffffe01004007986 */ /* 0x0087e8000c101b06 */
[----:B------:R-:W4:Y:S04]  /*04b0*/  LDG.E.64 R18, desc[UR6][R6.64+-0x18] ;  /* 0xffffe80606127981 */ /* 0x000f28000c1e1b00 */
[----:B----4-:R4:W-:Y:S04]  /*04c0*/  STG.E.64 desc[UR6][R4.64+-0x18], R18 ;  /* 0xffffe81204007986 */ /* 0x0109e8000c101b06 */
[----:B------:R-:W5:Y:S04]  /*04d0*/  LDG.E.64 R20, desc[UR6][R6.64+-0x10] ;  /* 0xfffff00606147981 */ /* 0x000f68000c1e1b00 */
[----:B-----5:R5:W-:Y:S04]  /*04e0*/  STG.E.64 desc[UR6][R4.64+-0x10], R20 ;  /* 0xfffff01404007986 */ /* 0x020be8000c101b06 */
[----:B0-----:R-:W2:Y:S04]  /*04f0*/  LDG.E.64 R10, desc[UR6][R6.64+-0x8] ;  /* 0xfffff806060a7981 */ /* 0x001ea8000c1e1b00 */
[----:B--2---:R0:W-:Y:S04]  /*0500*/  STG.E.64 desc[UR6][R4.64+-0x8], R10 ;  /* 0xfffff80a04007986 */ /* 0x0041e8000c101b06 */
[----:B-1----:R-:W2:Y:S04]  /*0510*/  LDG.E.64 R12, desc[UR6][R6.64] ;  /* 0x00000006060c7981 */ /* 0x002ea8000c1e1b00 */
[----:B--2---:R1:W-:Y:S04]  /*0520*/  STG.E.64 desc[UR6][R4.64], R12 ;  /* 0x0000000c04007986 */ /* 0x0043e8000c101b06 */
[----:B------:R-:W2:Y:S04]  /*0530*/  LDG.E.64 R14, desc[UR6][R6.64+0x8] ;  /* 0x00000806060e7981 */ /* 0x000ea8000c1e1b00 */
[----:B--2---:R2:W-:Y:S04]  /*0540*/  STG.E.64 desc[UR6][R4.64+0x8], R14 ;  /* 0x0000080e04007986 */ /* 0x0045e8000c101b06 */
[----:B---3--:R-:W3:Y:S04]  /*0550*/  LDG.E.64 R16, desc[UR6][R6.64+0x10] ;  /* 0x0000100606107981 */ /* 0x008ee8000c1e1b00 */
[----:B---3--:R3:W-:Y:S04]  /*0560*/  STG.E.64 desc[UR6][R4.64+0x10], R16 ;  /* 0x0000101004007986 */ /* 0x0087e8000c101b06 */
[----:B----4-:R-:W4:Y:S04]  /*0570*/  LDG.E.64 R18, desc[UR6][R6.64+0x18] ;  /* 0x0000180606127981 */ /* 0x010f28000c1e1b00 */
[----:B----4-:R-:W-:Y:S04]  /*0580*/  STG.E.64 desc[UR6][R4.64+0x18], R18 ;  /* 0x0000181204007986 */ /* 0x010fe8000c101b06 */
[----:B-----5:R-:W4:Y:S04]  /*0590*/  LDG.E.64 R20, desc[UR6][R6.64+0x20] ;  /* 0x0000200606147981 */ /* 0x020f28000c1e1b00 */
[----:B----4-:R4:W-:Y:S04]  /*05a0*/  STG.E.64 desc[UR6][R4.64+0x20], R20 ;  /* 0x0000201404007986 */ /* 0x0109e8000c101b06 */
[----:B0-----:R-:W5:Y:S04]  /*05b0*/  LDG.E.64 R10, desc[UR6][R6.64+0x28] ;  /* 0x00002806060a7981 */ /* 0x001f68000c1e1b00 */
[----:B-----5:R0:W-:Y:S04]  /*05c0*/  STG.E.64 desc[UR6][R4.64+0x28], R10 ;  /* 0x0000280a04007986 */ /* 0x0201e8000c101b06 */
[----:B-1----:R-:W5:Y:S04]  /*05d0*/  LDG.E.64 R12, desc[UR6][R6.64+0x30] ;  /* 0x00003006060c7981 */ /* 0x002f68000c1e1b00 */
[----:B-----5:R0:W-:Y:S04]  /*05e0*/  STG.E.64 desc[UR6][R4.64+0x30], R12 ;  /* 0x0000300c04007986 */ /* 0x0201e8000c101b06 */
[----:B--2---:R-:W2:Y:S01]  /*05f0*/  LDG.E.64 R14, desc[UR6][R6.64+0x38] ;  /* 0x00003806060e7981 */ /* 0x004ea2000c1e1b00 */
[----:B------:R-:W-:-:S05]  /*0600*/  VIADD R8, R8, 0x10 ;  /* 0x0000001008087836 */ /* 0x000fca0000000000 */
[----:B------:R-:W-:Y:S01]  /*0610*/  ISETP.NE.AND P0, PT, R8, RZ, PT ;  /* 0x000000ff0800720c */ /* 0x000fe20003f05270 */
[----:B--2---:R0:W-:Y:S04]  /*0620*/  STG.E.64 desc[UR6][R4.64+0x38], R14 ;  /* 0x0000380e04007986 */ /* 0x0041e8000c101b06 */
[----:B---3--:R-:W2:Y:S01]  /*0630*/  LDG.E.64 R16, desc[UR6][R6.64+0x40] ;  /* 0x0000400606107981 */ /* 0x008ea2000c1e1b00 */
[----:B----4-:R-:W-:Y:S01]  /*0640*/  IADD3 R20, P1, PT, R6, 0x80, RZ ;  /* 0x0000008006147810 */ /* 0x010fe20007f3e0ff */
[----:B------:R-:W-:Y:S01]  /*0650*/  UIADD3 UR4, UPT, UPT, UR4, 0x10, URZ ;  /* 0x0000001004047890 */ /* 0x000fe2000fffe0ff */
[----:B------:R-:W-:-:S03]  /*0660*/  IADD3 R18, P2, PT, R4, 0x80, RZ ;  /* 0x0000008004127810 */ /* 0x000fc60007f5e0ff */
[----:B------:R-:W-:Y:S02]  /*0670*/  IMAD.X R21, RZ, RZ, R7, P1 ;  /* 0x000000ffff157224 */ /* 0x000fe400008e0607 */
[----:B------:R-:W-:Y:S01]  /*0680*/  IMAD.X R19, RZ, RZ, R5, P2 ;  /* 0x000000ffff137224 */ /* 0x000fe200010e0605 */
[----:B--2---:R0:W-:Y:S01]  /*0690*/  STG.E.64 desc[UR6][R4.64+0x40], R16 ;  /* 0x0000401004007986 */ /* 0x0041e2000c101b06 */
[----:B------:R-:W-:Y:S06]  /*06a0*/  @P0 BRA `(.L_x_13) ;  /* 0xfffffffc00500947 */ /* 0x000fec000383ffff */
[----:B------:R-:W-:-:S12]  /*06b0*/  UIADD3 UR4, UPT, UPT, UR4, 0x1, URZ ;  /* 0x0000000104047890 */ /* 0x000fd8000fffe0ff */
.L_x_12:
[----:B------:R-:W-:-:S13]  /*06c0*/  ISETP.NE.AND P0, PT, R9, RZ, PT ;  /* 0x000000ff0900720c */ /* 0x000fda0003f05270 */
[----:B0-----:R-:W-:Y:S05]  /*06d0*/  @!P0 EXIT ;  /* 0x000000000000894d */ /* 0x001fea0003800000 */
[----:B------:R-:W-:Y:S02]  /*06e0*/  ISETP.GE.U32.AND P1, PT, R9, 0x8, PT ;  /* 0x000000080900780c */ /* 0x000fe40003f26070 */
[----:B------:R-:W-:-:S04]  /*06f0*/  LOP3.LUT R20, R2, 0x7, RZ, 0xc0, !PT ;  /* 0x0000000702147812 */ /* 0x000fc800078ec0ff */
[----:B------:R-:W-:-:S07]  /*0700*/  ISETP.NE.AND P0, PT, R20, RZ, PT ;  /* 0x000000ff1400720c */ /* 0x000fce0003f05270 */
[----:B------:R-:W-:Y:S06]  /*0710*/  @!P1 BRA `(.L_x_14) ;  /* 0x0000000000689947 */ /* 0x000fec0003800000 */
[----:B------:R-:W0:Y:S01]  /*0720*/  LDCU.128 UR8, c[0x0][0x380] ;  /* 0x00007000ff0877ac */ /* 0x000e220008000c00 */
[----:B------:R-:W-:-:S05]  /*0730*/  IADD3 R7, P1, PT, R0, UR4, RZ ;  /* 0x0000000400077c10 */ /* 0x000fca000ff3e0ff */
[----:B------:R-:W-:Y:S02]  /*0740*/  IMAD.X R4, RZ, RZ, R3, P1 ;  /* 0x000000ffff047224 */ /* 0x000fe400008e0603 */
[----:B------:R-:W-:-:S03]  /*0750*/  IMAD.SHL.U32 R6, R7, 0x8, RZ ;  /* 0x0000000807067824 */ /* 0x000fc600078e00ff */
[----:B------:R-:W-:Y:S02]  /*0760*/  SHF.L.U64.HI R7, R7, 0x3, R4 ;  /* 0x0000000307077819 */ /* 0x000fe40000010204 */
[----:B0-----:R-:W-:-:S04]  /*0770*/  IADD3 R4, P1, PT, R6, UR10, RZ ;  /* 0x0000000a06047c10 */ /* 0x001fc8000ff3e0ff */
[----:B------:R-:W-:-:S05]  /*0780*/  IADD3.X R5, PT, PT, R7, UR11, RZ, P1, !PT ;  /* 0x0000000b07057c10 */ /* 0x000fca0008ffe4ff */
[----:B------:R-:W2:Y:S01]  /*0790*/  LDG.E.64 R8, desc[UR6][R4.64] ;  /* 0x0000000604087981 */ /* 0x000ea2000c1e1b00 */
[----:B------:R-:W-:-:S04]  /*07a0*/  IADD3 R6, P1, PT, R6, UR8, RZ ;  /* 0x0000000806067c10 */ /* 0x000fc8000ff3e0ff */
[----:B------:R-:W-:-:S05]  /*07b0*/  IADD3.X R7, PT, PT, R7, UR9, RZ, P1, !PT ;  /* 0x0000000907077c10 */ /* 0x000fca0008ffe4ff */
[----:B--2---:R0:W-:Y:S04]  /*07c0*/  STG.E.64 desc[UR6][R6.64], R8 ;  /* 0x0000000806007986 */ /* 0x0041e8000c101b06 */
[----:B------:R-:W2:Y:S04]  /*07d0*/  LDG.E.64 R10, desc[UR6][R4.64+0x8] ;  /* 0x00000806040a7981 */ /* 0x000ea8000c1e1b00 */
[----:B--2---:R1:W-:Y:S04]  /*07e0*/  STG.E.64 desc[UR6][R6.64+0x8], R10 ;  /* 0x0000080a06007986 */ /* 0x0043e8000c101b06 */
[----:B------:R-:W2:Y:S04]  /*07f0*/  LDG.E.64 R12, desc[UR6][R4.64+0x10] ;  /* 0x00001006040c7981 */ /* 0x000ea8000c1e1b00 */
[----:B--2---:R2:W-:Y:S04]  /*0800*/  STG.E.64 desc[UR6][R6.64+0x10], R12 ;  /* 0x0000100c06007986 */ /* 0x0045e8000c101b06 */
[----:B------:R-:W3:Y:S04]  /*0810*/  LDG.E.64 R14, desc[UR6][R4.64+0x18] ;  /* 0x00001806040e7981 */ /* 0x000ee8000c1e1b00 */
[----:B---3--:R2:W-:Y:S04]  /*0820*/  STG.E.64 desc[UR6][R6.64+0x18], R14 ;  /* 0x0000180e06007986 */ /* 0x0085e8000c101b06 */
[----:B------:R-:W3:Y:S04]  /*0830*/  LDG.E.64 R16, desc[UR6][R4.64+0x20] ;  /* 0x0000200604107981 */ /* 0x000ee8000c1e1b00 */
[----:B---3--:R2:W-:Y:S04]  /*0840*/  STG.E.64 desc[UR6][R6.64+0x20], R16 ;  /* 0x0000201006007986 */ /* 0x0085e8000c101b06 */
[----:B------:R-:W3:Y:S04]  /*0850*/  LDG.E.64 R18, desc[UR6][R4.64+0x28] ;  /* 0x0000280604127981 */ /* 0x000ee8000c1e1b00 */
[----:B---3--:R2:W-:Y:S04]  /*0860*/  STG.E.64 desc[UR6][R6.64+0x28], R18 ;  /* 0x0000281206007986 */ /* 0x0085e8000c101b06 */
[----:B0-----:R-:W3:Y:S04]  /*0870*/  LDG.E.64 R8, desc[UR6][R4.64+0x30] ;  /* 0x0000300604087981 */ /* 0x001ee8000c1e1b00 */
[----:B---3--:R2:W-:Y:S04]  /*0880*/  STG.E.64 desc[UR6][R6.64+0x30], R8 ;  /* 0x0000300806007986 */ /* 0x0085e8000c101b06 */
[----:B-1----:R-:W3:Y:S01]  /*0890*/  LDG.E.64 R10, desc[UR6][R4.64+0x38] ;  /* 0x00003806040a7981 */ /* 0x002ee2000c1e1b00 */
[----:B------:R-:W-:-:S03]  /*08a0*/  UIADD3 UR4, UPT, UPT, UR4, 0x8, URZ ;  /* 0x0000000804047890 */ /* 0x000fc6000fffe0ff */
[----:B---3--:R2:W-:Y:S09]  /*08b0*/  STG.E.64 desc[UR6][R6.64+0x38], R10 ;  /* 0x0000380a06007986 */ /* 0x0085f2000c101b06 */
.L_x_14:
[----:B------:R-:W-:Y:S05]  /*08c0*/  @!P0 EXIT ;  /* 0x000000000000894d */ /* 0x000fea0003800000 */
[----:B------:R-:W-:Y:S02]  /*08d0*/  ISETP.GE.U32.AND P1, PT, R20, 0x4, PT ;  /* 0x000000041400780c */ /* 0x000fe40003f26070 */
[----:B------:R-:W-:-:S04]  /*08e0*/  LOP3.LUT R2, R2, 0x3, RZ, 0xc0, !PT ;  /* 0x0000000302027812 */ /* 0x000fc800078ec0ff */
[----:B------:R-:W-:-:S07]  /*08f0*/  ISETP.NE.AND P0, PT, R2, RZ, PT ;  /* 0x000000ff0200720c */ /* 0x000fce0003f05270 */
[----:B------:R-:W-:Y:S06]  /*0900*/  @!P1 BRA `(.L_x_15) ;  /* 0x0000000000489947 */ /* 0x000fec0003800000 */
[----:B------:R-:W0:Y:S01]  /*0910*/  LDCU.128 UR8, c[0x0][0x380] ;  /* 0x00007000ff0877ac */ /* 0x000e220008000c00 */
[----:B------:R-:W-:-:S05]  /*0920*/  IADD3 R4, P1, PT, R0, UR4, RZ ;  /* 0x0000000400047c10 */ /* 0x000fca000ff3e0ff */
[----:B------:R-:W-:Y:S02]  /*0930*/  IMAD.X R5, RZ, RZ, R3, P1 ;  /* 0x000000ffff057224 */ /* 0x000fe400008e0603 */
[----:B--2---:R-:W-:-:S03]  /*0940*/  IMAD.SHL.U32 R14, R4, 0x8, RZ ;  /* 0x00000008040e7824 */ /* 0x004fc600078e00ff */
        /* <DEDUP_REMOVED lines=11> */
[----:B------:R-:W2:Y:S01]  /*0a00*/  LDG.E.64 R10, desc[UR6][R12.64+0x18] ;  /* 0x000018060c0a7981 */ /* 0x000ea2000c1e1b00 */
[----:B------:R-:W-:-:S03]  /*0a10*/  UIADD3 UR4, UPT, UPT, UR4, 0x4, URZ ;  /* 0x0000000404047890 */ /* 0x000fc6000fffe0ff */
[----:B--2---:R0:W-:Y:S09]  /*0a20*/  STG.E.64 desc[UR6][R14.64+0x18], R10 ;  /* 0x0000180a0e007986 */ /* 0x0041f2000c101b06 */
.L_x_15:
[----:B------:R-:W-:Y:S05]  /*0a30*/  @!P0 EXIT ;  /* 0x000000000000894d */ /* 0x000fea0003800000 */
[----:B------:R-:W1:Y:S01]  /*0a40*/  LDCU.128 UR8, c[0x0][0x380] ;  /* 0x00007000ff0877ac */ /* 0x000e620008000c00 */
[----:B------:R-:W-:-:S05]  /*0a50*/  IADD3 R0, P0, PT, R0, UR4, RZ ;  /* 0x0000000400007c10 */ /* 0x000fca000ff1e0ff */
[----:B0-2---:R-:W-:Y:S02]  /*0a60*/  IMAD.SHL.U32 R6, R0, 0x8, RZ ;  /* 0x0000000800067824 */ /* 0x005fe400078e00ff */
[----:B------:R-:W-:-:S05]  /*0a70*/  IMAD.X R7, RZ, RZ, R3, P0 ;  /* 0x000000ffff077224 */ /* 0x000fca00000e0603 */
[----:B------:R-:W-:Y:S01]  /*0a80*/  SHF.L.U64.HI R7, R0, 0x3, R7 ;  /* 0x0000000300077819 */ /* 0x000fe20000010207 */
[----:B------:R-:W-:Y:S01]  /*0a90*/  IMAD.MOV R0, RZ, RZ, -R2 ;  /* 0x000000ffff007224 */ /* 0x000fe200078e0a02 */
[C---:B-1----:R-:W-:Y:S02]  /*0aa0*/  IADD3 R8, P0, PT, R6.reuse, UR8, RZ ;  /* 0x0000000806087c10 */ /* 0x042fe4000ff1e0ff */
[----:B------:R-:W-:Y:S02]  /*0ab0*/  IADD3 R6, P1, PT, R6, UR10, RZ ;  /* 0x0000000a06067c10 */ /* 0x000fe4000ff3e0ff */
[C---:B------:R-:W-:Y:S02]  /*0ac0*/  IADD3.X R9, PT, PT, R7.reuse, UR9, RZ, P0, !PT ;  /* 0x0000000907097c10 */ /* 0x040fe400087fe4ff */
[----:B------:R-:W-:-:S09]  /*0ad0*/  IADD3.X R7, PT, PT, R7, UR11, RZ, P1, !PT ;  /* 0x0000000b07077c10 */ /* 0x000fd20008ffe4ff */
.L_x_16:
[----:B0-----:R-:W-:Y:S02]  /*0ae0*/  IMAD.MOV.U32 R2, RZ, RZ, R6 ;  /* 0x000000ffff027224 */ /* 0x001fe400078e0006 */
[----:B------:R-:W-:-:S06]  /*0af0*/  IMAD.MOV.U32 R3, RZ, RZ, R7 ;  /* 0x000000ffff037224 */ /* 0x000fcc00078e0007 */
[----:B------:R-:W2:Y:S01]  /*0b00*/  LDG.E.64 R2, desc[UR6][R2.64] ;  /* 0x0000000602027981 */ /* 0x000ea2000c1e1b00 */
[----:B------:R-:W-:Y:S01]  /*0b10*/  VIADD R0, R0, 0x1 ;  /* 0x0000000100007836 */ /* 0x000fe20000000000 */
[----:B------:R-:W-:Y:S01]  /*0b20*/  IADD3 R6, P2, PT, R6, 0x8, RZ ;  /* 0x0000000806067810 */ /* 0x000fe20007f5e0ff */
[----:B------:R-:W-:Y:S01]  /*0b30*/  IMAD.MOV.U32 R4, RZ, RZ, R8 ;  /* 0x000000ffff047224 */ /* 0x000fe200078e0008 */
[----:B------:R-:W-:Y:S01]  /*0b40*/  IADD3 R8, P1, PT, R8, 0x8, RZ ;  /* 0x0000000808087810 */ /* 0x000fe20007f3e0ff */
[----:B------:R-:W-:Y:S01]  /*0b50*/  IMAD.MOV.U32 R5, RZ, RZ, R9 ;  /* 0x000000ffff057224 */ /* 0x000fe200078e0009 */
[----:B------:R-:W-:Y:S01]  /*0b60*/  ISETP.NE.AND P0, PT, R0, RZ, PT ;  /* 0x000000ff0000720c */ /* 0x000fe20003f05270 */
[----:B------:R-:W-:Y:S02]  /*0b70*/  IMAD.X R7, RZ, RZ, R7, P2 ;  /* 0x000000ffff077224 */ /* 0x000fe400010e0607 */
[----:B------:R-:W-:Y:S01]  /*0b80*/  IMAD.X R9, RZ, RZ, R9, P1 ;  /* 0x000000ffff097224 */ /* 0x000fe200008e0609 */
[----:B--2---:R0:W-:Y:S09]  /*0b90*/  STG.E.64 desc[UR6][R4.64], R2 ;  /* 0x0000000204007986 */ /* 0x0041f2000c101b06 */
[----:B------:R-:W-:Y:S05]  /*0ba0*/  @P0 BRA `(.L_x_16) ;  /* 0xfffffffc00cc0947 */ /* 0x000fea000383ffff */
[----:B------:R-:W-:Y:S05]  /*0bb0*/  EXIT ;  /* 0x000000000000794d */ /* 0x000fea0003800000 */
.L_x_17:
        /* <DEDUP_REMOVED lines=12> */
.L_x_110:


//--------------------- .text._Z3DDZPdS_iiid      --------------------------
	.section	.text._Z3DDZPdS_iiid,"ax",@progbits
	.align	128
        .global         _Z3DDZPdS_iiid
        .type           _Z3DDZPdS_iiid,@function
        .size           _Z3DDZPdS_iiid,(.L_x_104 - _Z3DDZPdS_iiid)
        .other          _Z3DDZPdS_iiid,@"STO_CUDA_ENTRY STV_DEFAULT"
_Z3DDZPdS_iiid:
.text._Z3DDZPdS_iiid:
[----:B------:R-:W-:Y:S01]  /*0000*/  LDC R1, c[0x0][0x37c] ;  /* 0x0000df00ff017b82 */ /* 0x000fe20000000800 */
[----:B------:R-:W0:Y:S07]  /*0010*/  S2R R0, SR_TID.X ;  /* 0x0000000000007919 */ /* 0x000e2e0000002100 */
[----:B------:R-:W0:Y:S01]  /*0020*/  S2UR UR7, SR_CTAID.X ;  /* 0x00000000000779c3 */ /* 0x000e220000002500 */
[----:B------:R-:W1:Y:S01]  /*0030*/  LDCU UR8, c[0x0][0x394] ;  /* 0x00007280ff0877ac */ /* 0x000e620008000800 */
[----:B------:R-:W2:Y:S06]  /*0040*/  LDCU UR9, c[0x0][0x398] ;  /* 0x00007300ff0977ac */ /* 0x000eac0008000800 */
[----:B------:R-:W0:Y:S01]  /*0050*/  LDC R3, c[0x0][0x360] ;  /* 0x0000d800ff037b82 */ /* 0x000e220000000800 */
[----:B-1----:R-:W-:-:S02]  /*0060*/  UIADD3 UR4, UPT, UPT, UR8, -0x2, URZ ;  /* 0xfffffffe08047890 */ /* 0x002fc4000fffe0ff */
[----:B--2---:R-:W-:-:S04]  /*0070*/  UIADD3 UR5, UPT, UPT, UR9, -0x2, URZ ;  /* 0xfffffffe09057890 */ /* 0x004fc8000fffe0ff */
[----:B------:R-:W-:Y:S01]  /*0080*/  UIMAD UR6, UR4, UR5, URZ ;  /* 0x00000005040672a4 */ /* 0x000fe2000f8e02ff */
[----:B0-----:R-:W-:-:S05]  /*0090*/  IMAD R0, R3, UR7, R0 ;  /* 0x0000000703007c24 */ /* 0x001fca000f8e0200 */
[----:B------:R-:W-:-:S13]  /*00a0*/  ISETP.GE.AND P0, PT, R0, UR6, PT ;  /* 0x0000000600007c0c */ /* 0x000fda000bf06270 */
[----:B------:R-:W-:Y:S05]  /*00b0*/  @P0 EXIT ;  /* 0x000000000000094d */ /* 0x000fea0003800000 */
[----:B------:R-:W-:Y:S01]  /*00c0*/  IMAD.U32 R6, RZ, RZ, UR4 ;  /* 0x00000004ff067e24 */ /* 0x000fe2000f8e00ff */
[----:B------:R-:W-:Y:S01]  /*00d0*/  IABS R9, R0 ;  /* 0x0000000000097213 */ /* 0x000fe20000000000 */
[----:B------:R-:W0:Y:S03]  /*00e0*/  LDCU UR10, c[0x0][0x390] ;  /* 0x00007200ff0a77ac */ /* 0x000e260008000800 */
[----:B------:R-:W-:Y:S01]  /*00f0*/  IABS R5, R6 ;  /* 0x0000000600057213 */ /* 0x000fe20000000000 */
[----:B------:R-:W-:-:S03]  /*0100*/  UISETP.GE.AND UP0, UPT, UR9, 0x2, UPT ;  /* 0x000000020900788c */ /* 0x000fc6000bf06270 */
[----:B------:R-:W1:Y:S01]  /*0110*/  I2F.RP R4, R5 ;  /* 0x0000000500047306 */ /* 0x000e620000209400 */
[----:B0-----:R-:W-:-:S07]  /*0120*/  UIMAD UR6, UR8, UR10, URZ ;  /* 0x0000000a080672a4 */ /* 0x001fce000f8e02ff */
[----:B-1----:R-:W0:Y:S01]  /*0130*/  MUFU.RCP R4, R4 ;  /* 0x0000000400047308 */ /* 0x002e220000001000 */
[----:B------:R-:W-:Y:S01]  /*0140*/  UIADD3 UR7, UPT, UPT, UR6, UR10, URZ ;  /* 0x0000000a06077290 */ /* 0x000fe2000fffe0ff */
[----:B0-----:R-:W-:-:S06]  /*0150*/  VIADD R2, R4, 0xffffffe ;  /* 0x0ffffffe04027836 */ /* 0x001fcc0000000000 */
[----:B------:R0:W1:Y:S02]  /*0160*/  F2I.FTZ.U32.TRUNC.NTZ R3, R2 ;  /* 0x0000000200037305 */ /* 0x000064000021f000 */
[----:B0-----:R-:W-:Y:S02]  /*0170*/  IMAD.MOV.U32 R2, RZ, RZ, RZ ;  /* 0x000000ffff027224 */ /* 0x001fe400078e00ff */
[----:B-1----:R-:W-:-:S04]  /*0180*/  IMAD.MOV R8, RZ, RZ, -R3 ;  /* 0x000000ffff087224 */ /* 0x002fc800078e0a03 */
[----:B------:R-:W-:Y:S01]  /*0190*/  IMAD R7, R8, R5, RZ ;  /* 0x0000000508077224 */ /* 0x000fe200078e02ff */
[----:B------:R-:W-:Y:S01]  /*01a0*/  IABS R8, R6 ;  /* 0x0000000600087213 */ /* 0x000fe20000000000 */
[----:B------:R-:W-:Y:S02]  /*01b0*/  IMAD.MOV.U32 R6, RZ, RZ, R9 ;  /* 0x000000ffff067224 */ /* 0x000fe400078e0009 */
[----:B------:R-:W-:-:S04]  /*01c0*/  IMAD.HI.U32 R3, R3, R7, R2 ;  /* 0x0000000703037227 */ /* 0x000fc800078e0002 */
[----:B------:R-:W-:Y:S02]  /*01d0*/  IMAD.MOV R4, RZ, RZ, -R8 ;  /* 0x000000ffff047224 */ /* 0x000fe400078e0a08 */
[----:B------:R-:W-:-:S04]  /*01e0*/  IMAD.HI.U32 R3, R3, R6, RZ ;  /* 0x0000000603037227 */ /* 0x000fc800078e00ff */
[----:B------:R-:W-:-:S05]  /*01f0*/  IMAD R2, R3, R4, R6 ;  /* 0x0000000403027224 */ /* 0x000fca00078e0206 */
[----:B------:R-:W-:-:S13]  /*0200*/  ISETP.GT.U32.AND P1, PT, R5, R2, PT ;  /* 0x000000020500720c */ /* 0x000fda0003f24070 */
[----:B------:R-:W-:Y:S02]  /*0210*/  @!P1 IMAD.IADD R2, R2, 0x1, -R5 ;  /* 0x0000000102029824 */ /* 0x000fe400078e0a05 */
[----:B------:R-:W-:Y:S01]  /*0220*/  @!P1 VIADD R3, R3, 0x1 ;  /* 0x0000000103039836 */ /* 0x000fe20000000000 */
[----:B------:R-:W-:Y:S02]  /*0230*/  ISETP.NE.AND P1, PT, RZ, UR4, PT ;  /* 0x00000004ff007c0c */ /* 0x000fe4000bf25270 */
[----:B------:R-:W-:Y:S02]  /*0240*/  ISETP.GE.U32.AND P0, PT, R2, R5, PT ;  /* 0x000000050200720c */ /* 0x000fe40003f06070 */
[----:B------:R-:W-:-:S04]  /*0250*/  LOP3.LUT R2, R0, UR4, RZ, 0x3c, !PT ;  /* 0x0000000400027c12 */ /* 0x000fc8000f8e3cff */
[----:B------:R-:W-:-:S07]  /*0260*/  ISETP.GE.AND P2, PT, R2, RZ, PT ;  /* 0x000000ff0200720c */ /* 0x000fce0003f46270 */
[----:B------:R-:W-:Y:S01]  /*0270*/  @P0 VIADD R3, R3, 0x1 ;  /* 0x0000000103030836 */ /* 0x000fe20000000000 */
[----:B------:R-:W-:-:S05]  /*0280*/  PLOP3.LUT P0, PT, PT, PT, UP0, 0x80, 0x8 ;  /* 0x000000000008781c */ /* 0x000fca0003f0f008 */
[----:B------:R-:W-:Y:S01]  /*0290*/  @!P2 IMAD.MOV R3, RZ, RZ, -R3 ;  /* 0x000000ffff03a224 */ /* 0x000fe200078e0a03 */
[----:B------:R-:W-:-:S05]  /*02a0*/  @!P1 LOP3.LUT R3, RZ, UR4, RZ, 0x33, !PT ;  /* 0x00000004ff039c12 */ /* 0x000fca000f8e33ff */
[----:B------:R-:W-:-:S04]  /*02b0*/  IMAD.MOV R5, RZ, RZ, -R3 ;  /* 0x000000ffff057224 */ /* 0x000fc800078e0a03 */
[----:B------:R-:W-:Y:S02]  /*02c0*/  IMAD R0, R5, UR4, R0 ;  /* 0x0000000405007c24 */ /* 0x000fe4000f8e0200 */
[----:B------:R-:W-:Y:S02]  /*02d0*/  IMAD.U32 R5, RZ, RZ, UR7 ;  /* 0x00000007ff057e24 */ /* 0x000fe4000f8e00ff */
[----:B------:R-:W-:-:S04]  /*02e0*/  IMAD R0, R0, UR8, R3 ;  /* 0x0000000800007c24 */ /* 0x000fc8000f8e0203 */
[----:B------:R-:W-:Y:S01]  /*02f0*/  IMAD R2, R0, UR10, R5 ;  /* 0x0000000a00027c24 */ /* 0x000fe2000f8e0205 */
[----:B------:R-:W-:Y:S06]  /*0300*/  @!P0 EXIT ;  /* 0x000000000000894d */ /* 0x000fec0003800000 */
[----:B------:R-:W0:Y:S01]  /*0310*/  LDC.64 R12, c[0x0][0x3a0] ;  /* 0x0000e800ff0c7b82 */ /* 0x000e220000000a00 */
[----:B------:R-:W-:Y:S01]  /*0320*/  UISETP.GE.U32.AND UP0, UPT, UR5, 0x3, UPT ;  /* 0x000000030500788c */ /* 0x000fe2000bf06070 */
[----:B------:R-:W-:Y:S01]  /*0330*/  SHF.R.S32.HI R3, RZ, 0x1f, R2 ;  /* 0x0000001fff037819 */ /* 0x000fe20000011402 */
[----:B------:R-:W1:Y:S01]  /*0340*/  LDCU.64 UR16, c[0x0][0x358] ;  /* 0x00006b00ff1077ac */ /* 0x000e620008000a00 */
[----:B------:R-:W-:Y:S01]  /*0350*/  UIADD3 UR15, UPT, UPT, UR9, -0x1, URZ ;  /* 0xffffffff090f7890 */ /* 0x000fe2000fffe0ff */
[----:B------:R-:W-:Y:S01]  /*0360*/  UMOV UR4, URZ ;  /* 0x000000ff00047c82 */ /* 0x000fe20008000000 */
[----:B0-----:R-:W-:-:S04]  /*0370*/  DMUL R12, R12, R12 ;  /* 0x0000000c0c0c7228 */ /* 0x001fc80000000000 */
[----:B-1----:R-:W-:Y:S07]  /*0380*/  BRA.U !UP0, `(.L_x_18) ;  /* 0x0000000908f07547 */ /* 0x002fee000b800000 */
[----:B------:R-:W-:Y:S02]  /*0390*/  USHF.L.U32 UR7, UR6, 0x2, URZ ;  /* 0x0000000206077899 */ /* 0x000fe400080006ff */
[----:B------:R-:W-:Y:S01]  /*03a0*/  ULOP3.LUT UR4, UR15, 0xfffffffc, URZ, 0xc0, !UPT ;  /* 0xfffffffc0f047892 */ /* 0x000fe2000f8ec0ff */
[----:B------:R-:W0:Y:S01]  /*03b0*/  LDCU.64 UR18, c[0x0][0x388] ;  /* 0x00007100ff1277ac */ /* 0x000e220008000a00 */
[----:B------:R-:W1:Y:S01]  /*03c0*/  LDCU.64 UR24, c[0x0][0x380] ;  /* 0x00007000ff1877ac */ /* 0x000e620008000a00 */
[----:B------:R-:W2:Y:S01]  /*03d0*/  LDCU.128 UR20, c[0x0][0x380] ;  /* 0x00007000ff1477ac */ /* 0x000ea20008000c00 */
[----:B------:R-:W-:Y:S02]  /*03e0*/  USHF.L.U32 UR11, UR6, 0x1, URZ ;  /* 0x00000001060b7899 */ /* 0x000fe400080006ff */
[----:B------:R-:W-:Y:S02]  /*03f0*/  UIMAD UR12, UR6, 0x3, URZ ;  /* 0x00000003060c78a4 */ /* 0x000fe4000f8e02ff */
[----:B------:R-:W-:-:S02]  /*0400*/  UIADD3 UR13, UPT, UPT, -UR6, URZ, URZ ;  /* 0x000000ff060d7290 */ /* 0x000fc4000fffe1ff */
[----:B------:R-:W-:Y:S01]  /*0410*/  UIADD3 UR8, UPT, UPT, -UR4, URZ, URZ ;  /* 0x000000ff04087290 */ /* 0x000fe2000fffe1ff */
[----:B------:R-:W-:Y:S01]  /*0420*/  UMOV UR5, URZ ;  /* 0x000000ff00057c82 */ /* 0x000fe20008000000 */
[----:B------:R-:W-:Y:S01]  /*0430*/  UMOV UR9, UR6 ;  /* 0x0000000600097c82 */ /* 0x000fe20008000000 */
[----:B------:R-:W-:-:S09]  /*0440*/  UMOV UR10, UR7 ;  /* 0x00000007000a7c82 */ /* 0x000fd20008000000 */
.L_x_27:
[----:B------:R-:W-:Y:S01]  /*0450*/  IMAD.U32 R0, RZ, RZ, UR9 ;  /* 0x00000009ff007e24 */ /* 0x000fe2000f8e00ff */
[C---:B------:R-:W-:Y:S01]  /*0460*/  IADD3 R30, P0, PT, R2.reuse, UR9, RZ ;  /* 0x00000009021e7c10 */ /* 0x040fe2000ff1e0ff */
[----:B---3--:R-:W-:Y:S01]  /*0470*/  IMAD.U32 R4, RZ, RZ, UR5 ;  /* 0x00000005ff047e24 */ /* 0x008fe2000f8e00ff */
[----:B------:R-:W-:Y:S01]  /*0480*/  IADD3 R15, P2, PT, R2, UR5, RZ ;  /* 0x00000005020f7c10 */ /* 0x000fe2000ff5e0ff */
[----:B------:R-:W-:Y:S01]  /*0490*/  IMAD.U32 R8, RZ, RZ, UR13 ;  /* 0x0000000dff087e24 */ /* 0x000fe2000f8e00ff */
[-C--:B------:R-:W-:Y:S02]  /*04a0*/  LEA.HI.X.SX32 R7, R0, R3.reuse, 0x1, P0 ;  /* 0x0000000300077211 */ /* 0x080fe400000f0eff */
[-C--:B------:R-:W-:Y:S01]  /*04b0*/  LEA.HI.X.SX32 R0, R4, R3.reuse, 0x1, P2 ;  /* 0x0000000304007211 */ /* 0x080fe200010f0eff */
[----:B------:R-:W-:Y:S01]  /*04c0*/  IMAD.SHL.U32 R6, R15, 0x8, RZ ;  /* 0x000000080f067824 */ /* 0x000fe200078e00ff */
[----:B------:R-:W-:Y:S02]  /*04d0*/  IADD3 R5, P1, PT, R2, UR13, RZ ;  /* 0x0000000d02057c10 */ /* 0x000fe4000ff3e0ff */
[C---:B------:R-:W-:Y:S01]  /*04e0*/  SHF.L.U64.HI R4, R30.reuse, 0x3, R7 ;  /* 0x000000031e047819 */ /* 0x040fe20000010207 */
[----:B------:R-:W-:Y:S01]  /*04f0*/  IMAD.SHL.U32 R30, R30, 0x8, RZ ;  /* 0x000000081e1e7824 */ /* 0x000fe200078e00ff */
[----:B------:R-:W-:-:S02]  /*0500*/  LEA.HI.X.SX32 R8, R8, R3, 0x1, P1 ;  /* 0x0000000308087211 */ /* 0x000fc400008f0eff */
[----:B0-----:R-:W-:Y:S02]  /*0510*/  LEA R16, P1, R5, UR18, 0x3 ;  /* 0x0000001205107c11 */ /* 0x001fe4000f8218ff */
[----:B------:R-:W-:Y:S02]  /*0520*/  SHF.L.U64.HI R15, R15, 0x3, R0 ;  /* 0x000000030f0f7819 */ /* 0x000fe40000010200 */
[----:B------:R-:W-:Y:S02]  /*0530*/  IADD3 R10, P0, PT, R30, UR18, RZ ;  /* 0x000000121e0a7c10 */ /* 0x000fe4000ff1e0ff */
[----:B------:R-:W-:Y:S02]  /*0540*/  IADD3 R26, P2, PT, R6, UR18, RZ ;  /* 0x00000012061a7c10 */ /* 0x000fe4000ff5e0ff */
[----:B------:R-:W-:Y:S02]  /*0550*/  LEA.HI.X R17, R5, UR19, R8, 0x3, P1 ;  /* 0x0000001305117c11 */ /* 0x000fe400088f1c08 */
[----:B------:R-:W-:-:S02]  /*0560*/  IADD3.X R11, PT, PT, R4, UR19, RZ, P0, !PT ;  /* 0x00000013040b7c10 */ /* 0x000fc400087fe4ff */
[----:B------:R-:W-:Y:S02]  /*0570*/  IADD3.X R27, PT, PT, R15, UR19, RZ, P2, !PT ;  /* 0x000000130f1b7c10 */ /* 0x000fe400097fe4ff */
[----:B------:R-:W3:Y:S04]  /*0580*/  LDG.E.64 R16, desc[UR16][R16.64] ;  /* 0x0000001010107981 */ /* 0x000ee8000c1e1b00 */
[----:B------:R-:W3:Y:S04]  /*0590*/  LDG.E.64 R8, desc[UR16][R10.64] ;  /* 0x000000100a087981 */ /* 0x000ee8000c1e1b00 */
[----:B------:R-:W4:Y:S01]  /*05a0*/  LDG.E.64 R18, desc[UR16][R26.64] ;  /* 0x000000101a127981 */ /* 0x000f22000c1e1b00 */
[----:B------:R-:W0:Y:S01]  /*05b0*/  MUFU.RCP64H R21, R13 ;  /* 0x0000000d00157308 */ /* 0x000e220000001800 */
[----:B------:R-:W-:Y:S01]  /*05c0*/  IMAD.MOV.U32 R20, RZ, RZ, 0x1 ;  /* 0x00000001ff147424 */ /* 0x000fe200078e00ff */
[----:B------:R-:W-:Y:S01]  /*05d0*/  ULOP3.LUT UR4, UR15, 0xfffffffc, URZ, 0xc0, !UPT ;  /* 0xfffffffc0f047892 */ /* 0x000fe2000f8ec0ff */
[----:B------:R-:W-:Y:S04]  /*05e0*/  BSSY.RECONVERGENT B0, `(.L_x_19) ;  /* 0x0000018000007945 */ /* 0x000fe80003800200 */
[----:B0-----:R-:W-:-:S08]  /*05f0*/  DFMA R22, -R12, R20, 1 ;  /* 0x3ff000000c16742b */ /* 0x001fd00000000114 */
[----:B------:R-:W-:-:S08]  /*0600*/  DFMA R22, R22, R22, R22 ;  /* 0x000000161616722b */ /* 0x000fd00000000016 */
[----:B------:R-:W-:-:S08]  /*0610*/  DFMA R22, R20, R22, R20 ;  /* 0x000000161416722b */ /* 0x000fd00000000014 */
[----:B------:R-:W-:-:S08]  /*0620*/  DFMA R20, -R12, R22, 1 ;  /* 0x3ff000000c14742b */ /* 0x000fd00000000116 */
[----:B------:R-:W-:Y:S02]  /*0630*/  DFMA R20, R22, R20, R22 ;  /* 0x000000141614722b */ /* 0x000fe40000000016 */
[----:B---3--:R-:W-:Y:S02]  /*0640*/  DADD R8, R8, R16 ;  /* 0x0000000008087229 */ /* 0x008fe40000000010 */
[----:B----4-:R-:W-:-:S08]  /*0650*/  DADD R18, R18, R18 ;  /* 0x0000000012127229 */ /* 0x010fd00000000012 */
[----:B------:R-:W-:-:S08]  /*0660*/  DADD R18, R8, -R18 ;  /* 0x0000000008127229 */ /* 0x000fd00000000812 */
[----:B------:R-:W-:Y:S02]  /*0670*/  DMUL R8, R18, R20 ;  /* 0x0000001412087228 */ /* 0x000fe40000000000 */
[----:B------:R-:W-:-:S06]  /*0680*/  FSETP.GEU.AND P1, PT, |R19|, 6.5827683646048100446e-37, PT ;  /* 0x036000001300780b */ /* 0x000fcc0003f2e200 */
[----:B------:R-:W-:-:S08]  /*0690*/  DFMA R16, -R12, R8, R18 ;  /* 0x000000080c10722b */ /* 0x000fd00000000112 */
[----:B------:R-:W-:-:S10]  /*06a0*/  DFMA R8, R20, R16, R8 ;  /* 0x000000101408722b */ /* 0x000fd40000000008 */
[----:B------:R-:W-:-:S05]  /*06b0*/  FFMA R0, RZ, R13, R9 ;  /* 0x0000000dff007223 */ /* 0x000fca0000000009 */
[----:B------:R-:W-:-:S13]  /*06c0*/  FSETP.GT.AND P0, PT, |R0|, 1.469367938527859385e-39, PT ;  /* 0x001000000000780b */ /* 0x000fda0003f04200 */
[----:B------:R-:W-:Y:S05]  /*06d0*/  @P0 BRA P1, `(.L_x_20) ;  /* 0x0000000000200947 */ /* 0x000fea0000800000 */
[----:B------:R-:W-:Y:S01]  /*06e0*/  IMAD.MOV.U32 R16, RZ, RZ, R18 ;  /* 0x000000ffff107224 */ /* 0x000fe200078e0012 */
[----:B------:R-:W-:Y:S01]  /*06f0*/  MOV R0, 0x740 ;  /* 0x0000074000007802 */ /* 0x000fe20000000f00 */
[----:B------:R-:W-:Y:S02]  /*0700*/  IMAD.MOV.U32 R17, RZ, RZ, R19 ;  /* 0x000000ffff117224 */ /* 0x000fe400078e0013 */
[----:B------:R-:W-:Y:S02]  /*0710*/  IMAD.MOV.U32 R20, RZ, RZ, R12 ;  /* 0x000000ffff147224 */ /* 0x000fe400078e000c */
[----:B------:R-:W-:-:S07]  /*0720*/  IMAD.MOV.U32 R21, RZ, RZ, R13 ;  /* 0x000000ffff157224 */ /* 0x000fce00078e000d */
[----:B-12---:R-:W-:Y:S05]  /*0730*/  CALL.REL.NOINC `($__internal_0_$__cuda_sm20_div_rn_f64_full) ;  /* 0x0000001000887944 */ /* 0x006fea0003c00000 */
[----:B------:R-:W-:Y:S02]  /*0740*/  IMAD.MOV.U32 R8, RZ, RZ, R32 ;  /* 0x000000ffff087224 */ /* 0x000fe400078e0020 */
[----:B------:R-:W-:-:S07]  /*0750*/  IMAD.MOV.U32 R9, RZ, RZ, R33 ;  /* 0x000000ffff097224 */ /* 0x000fce00078e0021 */
.L_x_20:
[----:B-12---:R-:W-:Y:S05]  /*0760*/  BSYNC.RECONVERGENT B0 ;  /* 0x0000000000007941 */ /* 0x006fea0003800200 */
.L_x_19:
[----:B------:R-:W-:Y:S01]  /*0770*/  IADD3 R0, P0, PT, R2, UR11, RZ ;  /* 0x0000000b02007c10 */ /* 0x000fe2000ff1e0ff */
[----:B------:R-:W-:-:S04]  /*0780*/  IMAD.U32 R14, RZ, RZ, UR11 ;  /* 0x0000000bff0e7e24 */ /* 0x000fc8000f8e00ff */
[----:B------:R-:W-:Y:S01]  /*0790*/  IMAD.SHL.U32 R5, R0, 0x8, RZ ;  /* 0x0000000800057824 */ /* 0x000fe200078e00ff */
[----:B------:R-:W-:Y:S02]  /*07a0*/  LEA.HI.X.SX32 R7, R14, R3, 0x1, P0 ;  /* 0x000000030e077211 */ /* 0x000fe400000f0eff */
[----:B------:R-:W-:Y:S02]  /*07b0*/  IADD3 R20, P0, PT, R6, UR20, RZ ;  /* 0x0000001406147c10 */ /* 0x000fe4000ff1e0ff */
[----:B------:R-:W-:Y:S02]  /*07c0*/  SHF.L.U64.HI R6, R0, 0x3, R7 ;  /* 0x0000000300067819 */ /* 0x000fe40000010207 */
[----:B------:R-:W-:Y:S02]  /*07d0*/  IADD3 R14, P1, PT, R5, UR22, RZ ;  /* 0x00000016050e7c10 */ /* 0x000fe4000ff3e0ff */
[----:B------:R-:W-:Y:S02]  /*07e0*/  IADD3.X R21, PT, PT, R15, UR21, RZ, P0, !PT ;  /* 0x000000150f157c10 */ /* 0x000fe400087fe4ff */
[----:B------:R-:W-:-:S03]  /*07f0*/  IADD3.X R15, PT, PT, R6, UR23, RZ, P1, !PT ;  /* 0x00000017060f7c10 */ /* 0x000fc60008ffe4ff */
[----:B------:R0:W-:Y:S04]  /*0800*/  STG.E.64 desc[UR16][R20.64], R8 ;  /* 0x0000000814007986 */ /* 0x0001e8000c101b10 */
[----:B------:R-:W2:Y:S04]  /*0810*/  LDG.E.64 R26, desc[UR16][R26.64] ;  /* 0x000000101a1a7981 */ /* 0x000ea8000c1e1b00 */
[----:B------:R-:W3:Y:S04]  /*0820*/  LDG.E.64 R18, desc[UR16][R10.64] ;  /* 0x000000100a127981 */ /* 0x000ee8000c1e1b00 */
[----:B------:R-:W2:Y:S01]  /*0830*/  LDG.E.64 R16, desc[UR16][R14.64] ;  /* 0x000000100e107981 */ /* 0x000ea2000c1e1b00 */
[----:B------:R-:W1:Y:S01]  /*0840*/  MUFU.RCP64H R23, R13 ;  /* 0x0000000d00177308 */ /* 0x000e620000001800 */
[----:B------:R-:W-:Y:S01]  /*0850*/  IMAD.MOV.U32 R22, RZ, RZ, 0x1 ;  /* 0x00000001ff167424 */ /* 0x000fe200078e00ff */
[----:B------:R-:W-:Y:S05]  /*0860*/  BSSY.RECONVERGENT B0, `(.L_x_21) ;  /* 0x0000018000007945 */ /* 0x000fea0003800200 */
[----:B-1----:R-:W-:-:S08]  /*0870*/  DFMA R24, -R12, R22, 1 ;  /* 0x3ff000000c18742b */ /* 0x002fd00000000116 */
[----:B------:R-:W-:-:S08]  /*0880*/  DFMA R24, R24, R24, R24 ;  /* 0x000000181818722b */ /* 0x000fd00000000018 */
[----:B------:R-:W-:-:S08]  /*0890*/  DFMA R24, R22, R24, R22 ;  /* 0x000000181618722b */ /* 0x000fd00000000016 */
[----:B------:R-:W-:-:S08]  /*08a0*/  DFMA R22, -R12, R24, 1 ;  /* 0x3ff000000c16742b */ /* 0x000fd00000000118 */
[----:B------:R-:W-:Y:S02]  /*08b0*/  DFMA R22, R24, R22, R24 ;  /* 0x000000161816722b */ /* 0x000fe40000000018 */
[----:B---3--:R-:W-:Y:S02]  /*08c0*/  DADD R18, R18, R18 ;  /* 0x0000000012127229 */ /* 0x008fe40000000012 */
[----:B--2---:R-:W-:-:S08]  /*08d0*/  DADD R16, R16, R26 ;  /* 0x0000000010107229 */ /* 0x004fd0000000001a */
[----:B------:R-:W-:-:S08]  /*08e0*/  DADD R18, R16, -R18 ;  /* 0x0000000010127229 */ /* 0x000fd00000000812 */
[----:B0-----:R-:W-:Y:S02]  /*08f0*/  DMUL R8, R22, R18 ;  /* 0x0000001216087228 */ /* 0x001fe40000000000 */
        /* <DEDUP_REMOVED lines=11> */
[----:B------:R-:W-:Y:S05]  /*09b0*/  CALL.REL.NOINC `($__internal_0_$__cuda_sm20_div_rn_f64_full) ;  /* 0x0000000c00e87944 */ /* 0x000fea0003c00000 */
[----:B------:R-:W-:Y:S02]  /*09c0*/  IMAD.MOV.U32 R8, RZ, RZ, R32 ;  /* 0x000000ffff087224 */ /* 0x000fe400078e0020 */
[----:B------:R-:W-:-:S07]  /*09d0*/  IMAD.MOV.U32 R9, RZ, RZ, R33 ;  /* 0x000000ffff097224 */ /* 0x000fce00078e0021 */
.L_x_22:
[----:B------:R-:W-:Y:S05]  /*09e0*/  BSYNC.RECONVERGENT B0 ;  /* 0x0000000000007941 */ /* 0x000fea0003800200 */
.L_x_21:
        /* <DEDUP_REMOVED lines=33> */
[----:B------:R-:W-:-:S07]  /*0c00*/  IMAD.MOV.U32 R21, RZ, RZ, R13 ;  /* 0x000000ffff157224 */ /* 0x000fce00078e000d */
[----:B------:R-:W-:Y:S05]  /*0c10*/  CALL.REL.NOINC `($__internal_0_$__cuda_sm20_div_rn_f64_full) ;  /* 0x0000000c00507944 */ /* 0x000fea0003c00000 */
[----:B------:R-:W-:Y:S02]  /*0c20*/  IMAD.MOV.U32 R8, RZ, RZ, R32 ;  /* 0x000000ffff087224 */ /* 0x000fe400078e0020 */
[----:B------:R-:W-:-:S07]  /*0c30*/  IMAD.MOV.U32 R9, RZ, RZ, R33 ;  /* 0x000000ffff097224 */ /* 0x000fce00078e0021 */
.L_x_24:
[----:B------:R-:W-:Y:S05]  /*0c40*/  BSYNC.RECONVERGENT B0 ;  /* 0x0000000000007941 */ /* 0x000fea0003800200 */
.L_x_23:
[----:B------:R-:W-:Y:S01]  /*0c50*/  IMAD.U32 R4, RZ, RZ, UR10 ;  /* 0x0000000aff047e24 */ /* 0x000fe2000f8e00ff */
[----:B------:R-:W-:Y:S02]  /*0c60*/  IADD3 R0, P1, PT, R2, UR10, RZ ;  /* 0x0000000a02007c10 */ /* 0x000fe4000ff3e0ff */
[----:B------:R-:W-:Y:S02]  /*0c70*/  IADD3 R10, P0, PT, R5, UR20, RZ ;  /* 0x00000014050a7c10 */ /* 0x000fe4000ff1e0ff */
[----:B------:R-:W-:Y:S02]  /*0c80*/  LEA.HI.X.SX32 R5, R4, R3, 0x1, P1 ;  /* 0x0000000304057211 */ /* 0x000fe400008f0eff */
[----:B------:R-:W-:Y:S02]  /*0c90*/  LEA R16, P1, R0, UR22, 0x3 ;  /* 0x0000001600107c11 */ /* 0x000fe4000f8218ff */
[----:B------:R-:W-:Y:S02]  /*0ca0*/  IADD3.X R11, PT, PT, R6, UR21, RZ, P0, !PT ;  /* 0x00000015060b7c10 */ /* 0x000fe400087fe4ff */
[----:B------:R-:W-:-:S03]  /*0cb0*/  LEA.HI.X R17, R0, UR23, R5, 0x3, P1 ;  /* 0x0000001700117c11 */ /* 0x000fc600088f1c05 */
[----:B------:R0:W-:Y:S04]  /*0cc0*/  STG.E.64 desc[UR16][R10.64], R8 ;  /* 0x000000080a007986 */ /* 0x0001e8000c101b10 */
[----:B------:R-:W2:Y:S04]  /*0cd0*/  LDG.E.64 R14, desc[UR16][R14.64] ;  /* 0x000000100e0e7981 */ /* 0x000ea8000c1e1b00 */
[----:B------:R-:W2:Y:S04]  /*0ce0*/  LDG.E.64 R4, desc[UR16][R16.64] ;  /* 0x0000001010047981 */ /* 0x000ea8000c1e1b00 */
[----:B------:R-:W3:Y:S01]  /*0cf0*/  LDG.E.64 R26, desc[UR16][R26.64] ;  /* 0x000000101a1a7981 */ /* 0x000ee2000c1e1b00 */
        /* <DEDUP_REMOVED lines=8> */
[----:B--2---:R-:W-:Y:S02]  /*0d80*/  DADD R4, R4, R14 ;  /* 0x0000000004047229 */ /* 0x004fe4000000000e */
[----:B---3--:R-:W-:-:S08]  /*0d90*/  DADD R6, R26, R26 ;  /* 0x000000001a067229 */ /* 0x008fd0000000001a */
[----:B------:R-:W-:-:S08]  /*0da0*/  DADD R16, R4, -R6 ;  /* 0x0000000004107229 */ /* 0x000fd00000000806 */
[----:B------:R-:W-:Y:S02]  /*0db0*/  DMUL R4, R20, R16 ;  /* 0x0000001014047228 */ /* 0x000fe40000000000 */
[----:B------:R-:W-:-:S06]  /*0dc0*/  FSETP.GEU.AND P1, PT, |R17|, 6.5827683646048100446e-37, PT ;  /* 0x036000001100780b */ /* 0x000fcc0003f2e200 */
[----:B------:R-:W-:-:S08]  /*0dd0*/  DFMA R6, -R12, R4, R16 ;  /* 0x000000040c06722b */ /* 0x000fd00000000110 */
[----:B------:R-:W-:-:S10]  /*0de0*/  DFMA R4, R20, R6, R4 ;  /* 0x000000061404722b */ /* 0x000fd40000000004 */
[----:B------:R-:W-:-:S05]  /*0df0*/  FFMA R0, RZ, R13, R5 ;  /* 0x0000000dff007223 */ /* 0x000fca0000000005 */
[----:B------:R-:W-:-:S13]  /*0e00*/  FSETP.GT.AND P0, PT, |R0|, 1.469367938527859385e-39, PT ;  /* 0x001000000000780b */ /* 0x000fda0003f04200 */
[----:B0-----:R-:W-:Y:S05]  /*0e10*/  @P0 BRA P1, `(.L_x_26) ;  /* 0x0000000000180947 */ /* 0x001fea0000800000 */
[----:B------:R-:W-:Y:S01]  /*0e20*/  IMAD.MOV.U32 R20, RZ, RZ, R12 ;  /* 0x000000ffff147224 */ /* 0x000fe200078e000c */
[----:B------:R-:W-:Y:S01]  /*0e30*/  MOV R0, 0xe60 ;  /* 0x00000e6000007802 */ /* 0x000fe20000000f00 */
[----:B------:R-:W-:-:S07]  /*0e40*/  IMAD.MOV.U32 R21, RZ, RZ, R13 ;  /* 0x000000ffff157224 */ /* 0x000fce00078e000d */
[----:B------:R-:W-:Y:S05]  /*0e50*/  CALL.REL.NOINC `($__internal_0_$__cuda_sm20_div_rn_f64_full) ;  /* 0x0000000800c07944 */ /* 0x000fea0003c00000 */
[----:B------:R-:W-:Y:S02]  /*0e60*/  IMAD.MOV.U32 R4, RZ, RZ, R32 ;  /* 0x000000ffff047224 */ /* 0x000fe400078e0020 */
[----:B------:R-:W-:-:S07]  /*0e70*/  IMAD.MOV.U32 R5, RZ, RZ, R33 ;  /* 0x000000ffff057224 */ /* 0x000fce00078e0021 */
.L_x_26:
[----:B------:R-:W-:Y:S05]  /*0e80*/  BSYNC.RECONVERGENT B0 ;  /* 0x0000000000007941 */ /* 0x000fea0003800200 */
.L_x_25:
[----:B------:R-:W-:Y:S01]  /*0e90*/  IADD3 R6, P0, PT, R31, UR24, RZ ;  /* 0x000000181f067c10 */ /* 0x000fe2000ff1e0ff */
[----:B------:R-:W-:Y:S02]  /*0ea0*/  UIADD3 UR8, UPT, UPT, UR8, 0x4, URZ ;  /* 0x0000000408087890 */ /* 0x000fe4000fffe0ff */
[----:B------:R-:W-:Y:S01]  /*0eb0*/  UIADD3 UR11, UPT, UPT, UR7, UR11, URZ ;  /* 0x0000000b070b7290 */ /* 0x000fe2000fffe0ff */
[----:B------:R-:W-:Y:S01]  /*0ec0*/  IADD3.X R7, PT, PT, R30, UR25, RZ, P0, !PT ;  /* 0x000000191e077c10 */ /* 0x000fe200087fe4ff */
[----:B------:R-:W-:Y:S02]  /*0ed0*/  UISETP.NE.AND UP0, UPT, UR8, URZ, UPT ;  /* 0x000000ff0800728c */ /* 0x000fe4000bf05270 */
[----:B------:R-:W-:Y:S02]  /*0ee0*/  UIADD3 UR12, UPT, UPT, UR7, UR12, URZ ;  /* 0x0000000c070c7290 */ /* 0x000fe4000fffe0ff */
[----:B------:R3:W-:Y:S01]  /*0ef0*/  STG.E.64 desc[UR16][R6.64], R4 ;  /* 0x0000000406007986 */ /* 0x0007e2000c101b10 */
[----:B------:R-:W-:-:S02]  /*0f00*/  UIADD3 UR10, UPT, UPT, UR7, UR10, URZ ;  /* 0x0000000a070a7290 */ /* 0x000fc4000fffe0ff */
[----:B------:R-:W-:Y:S02]  /*0f10*/  UIADD3 UR5, UPT, UPT, UR7, UR5, URZ ;  /* 0x0000000507057290 */ /* 0x000fe4000fffe0ff */
[----:B------:R-:W-:Y:S02]  /*0f20*/  UIADD3 UR13, UPT, UPT, UR7, UR13, URZ ;  /* 0x0000000d070d7290 */ /* 0x000fe4000fffe0ff */
[----:B------:R-:W-:Y:S01]  /*0f30*/  UIADD3 UR9, UPT, UPT, UR7, UR9, URZ ;  /* 0x0000000907097290 */ /* 0x000fe2000fffe0ff */
[----:B------:R-:W-:Y:S11]  /*0f40*/  BRA.U UP0, `(.L_x_27) ;  /* 0xfffffff500407547 */ /* 0x000ff6000b83ffff */
.L_x_18:
[----:B------:R-:W-:-:S06]  /*0f50*/  ULOP3.LUT UP0, UR14, UR15, 0x3, URZ, 0xc0, !UPT ;  /* 0x000000030f0e7892 */ /* 0x000fcc000f80c0ff */
[----:B------:R-:W-:-:S13]  /*0f60*/  PLOP3.LUT P0, PT, PT, PT, UP0, 0x80, 0x8 ;  /* 0x000000000008781c */ /* 0x000fda0003f0f008 */
[----:B------:R-:W-:Y:S05]  /*0f70*/  @!P0 EXIT ;  /* 0x000000000000894d */ /* 0x000fea0003800000 */
[----:B------:R-:W-:-:S09]  /*0f80*/  UISETP.NE.AND UP0, UPT, UR14, 0x1, UPT ;  /* 0x000000010e00788c */ /* 0x000fd2000bf05270 */
[----:B------:R-:W-:Y:S05]  /*0f90*/  BRA.U !UP0, `(.L_x_28) ;  /* 0x0000000508847547 */ /* 0x000fea000b800000 */
[----:B------:R-:W-:Y:S01]  /*0fa0*/  UIMAD UR7, UR6, UR4, URZ ;  /* 0x00000004060772a4 */ /* 0x000fe2000f8e02ff */
[----:B------:R-:W0:Y:S01]  /*0fb0*/  LDCU.64 UR10, c[0x0][0x388] ;  /* 0x00007100ff0a77ac */ /* 0x000e220008000a00 */
[----:B------:R-:W-:-:S04]  /*0fc0*/  UIADD3 UR5, UPT, UPT, UR4, -0x1, URZ ;  /* 0xffffffff04057890 */ /* 0x000fc8000fffe0ff */
[----:B------:R-:W-:Y:S01]  /*0fd0*/  IMAD.U32 R0, RZ, RZ, UR7 ;  /* 0x00000007ff007e24 */ /* 0x000fe2000f8e00ff */
[----:B------:R-:W-:Y:S02]  /*0fe0*/  UIADD3 UR8, UPT, UPT, UR6, UR7, URZ ;  /* 0x0000000706087290 */ /* 0x000fe4000fffe0ff */
[----:B------:R-:W-:Y:S01]  /*0ff0*/  IADD3 R10, P0, PT, R2, UR7, RZ ;  /* 0x00000007020a7c10 */ /* 0x000fe2000ff1e0ff */
[----:B------:R-:W-:-:S03]  /*1000*/  UIMAD UR5, UR6, UR5, URZ ;  /* 0x00000005060572a4 */ /* 0x000fc6000f8e02ff */
[-C--:B---3--:R-:W-:Y:S01]  /*1010*/  LEA.HI.X.SX32 R5, R0, R3.reuse, 0x1, P0 ;  /* 0x0000000300057211 */ /* 0x088fe200000f0eff */
[----:B------:R-:W-:Y:S01]  /*1020*/  IMAD.U32 R4, RZ, RZ, UR8 ;  /* 0x00000008ff047e24 */ /* 0x000fe2000f8e00ff */
[C---:B------:R-:W-:Y:S01]  /*1030*/  IADD3 R14, P0, PT, R2.reuse, UR8, RZ ;  /* 0x00000008020e7c10 */ /* 0x040fe2000ff1e0ff */
[----:B------:R-:W-:Y:S01]  /*1040*/  IMAD.U32 R8, RZ, RZ, UR5 ;  /* 0x00000005ff087e24 */ /* 0x000fe2000f8e00ff */
[----:B------:R-:W-:Y:S02]  /*1050*/  IADD3 R0, P1, PT, R2, UR5, RZ ;  /* 0x0000000502007c10 */ /* 0x000fe4000ff3e0ff */
[C---:B------:R-:W-:Y:S01]  /*1060*/  SHF.L.U64.HI R6, R10.reuse, 0x3, R5 ;  /* 0x000000030a067819 */ /* 0x040fe20000010205 */
[----:B------:R-:W-:Y:S01]  /*1070*/  IMAD.SHL.U32 R10, R10, 0x8, RZ ;  /* 0x000000080a0a7824 */ /* 0x000fe200078e00ff */
[-C--:B------:R-:W-:Y:S01]  /*1080*/  LEA.HI.X.SX32 R7, R4, R3.reuse, 0x1, P0 ;  /* 0x0000000304077211 */ /* 0x080fe200000f0eff */
[----:B------:R-:W-:Y:S01]  /*1090*/  IMAD.SHL.U32 R11, R14, 0x8, RZ ;  /* 0x000000080e0b7824 */ /* 0x000fe200078e00ff */
[----:B------:R-:W-:-:S02]  /*10a0*/  LEA.HI.X.SX32 R5, R8, R3, 0x1, P1 ;  /* 0x0000000308057211 */ /* 0x000fc400008f0eff */
[----:B0-----:R-:W-:Y:S02]  /*10b0*/  LEA R16, P1, R0, UR10, 0x3 ;  /* 0x0000000a00107c11 */ /* 0x001fe4000f8218ff */
[----:B------:R-:W-:Y:S02]  /*10c0*/  IADD3 R4, P2, PT, R10, UR10, RZ ;  /* 0x0000000a0a047c10 */ /* 0x000fe4000ff5e0ff */
[----:B------:R-:W-:Y:S02]  /*10d0*/  SHF.L.U64.HI R14, R14, 0x3, R7 ;  /* 0x000000030e0e7819 */ /* 0x000fe40000010207 */
[----:B------:R-:W-:Y:S02]  /*10e0*/  IADD3 R26, P0, PT, R11, UR10, RZ ;  /* 0x0000000a0b1a7c10 */ /* 0x000fe4000ff1e0ff */
[----:B------:R-:W-:Y:S02]  /*10f0*/  LEA.HI.X R17, R0, UR11, R5, 0x3, P1 ;  /* 0x0000000b00117c11 */ /* 0x000fe400088f1c05 */
[----:B------:R-:W-:-:S02]  /*1100*/  IADD3.X R5, PT, PT, R6, UR11, RZ, P2, !PT ;  /* 0x0000000b06057c10 */ /* 0x000fc400097fe4ff */
[----:B------:R-:W-:Y:S02]  /*1110*/  IADD3.X R27, PT, PT, R14, UR11, RZ, P0, !PT ;  /* 0x0000000b0e1b7c10 */ /* 0x000fe400087fe4ff */
[----:B------:R-:W2:Y:S04]  /*1120*/  LDG.E.64 R16, desc[UR16][R16.64] ;  /* 0x0000001010107981 */ /* 0x000ea8000c1e1b00 */
[----:B------:R-:W3:Y:S04]  /*1130*/  LDG.E.64 R18, desc[UR16][R4.64] ;  /* 0x0000001004127981 */ /* 0x000ee8000c1e1b00 */
[----:B------:R-:W2:Y:S01]  /*1140*/  LDG.E.64 R8, desc[UR16][R26.64] ;  /* 0x000000101a087981 */ /* 0x000ea2000c1e1b00 */
[----:B------:R-:W0:Y:S01]  /*1150*/  MUFU.RCP64H R21, R13 ;  /* 0x0000000d00157308 */ /* 0x000e220000001800 */
[----:B------:R-:W-:Y:S01]  /*1160*/  IMAD.MOV.U32 R20, RZ, RZ, 0x1 ;  /* 0x00000001ff147424 */ /* 0x000fe200078e00ff */
[----:B------:R-:W-:Y:S05]  /*1170*/  BSSY.RECONVERGENT B0, `(.L_x_29) ;  /* 0x0000018000007945 */ /* 0x000fea0003800200 */
[----:B0-----:R-:W-:-:S08]  /*1180*/  DFMA R22, -R12, R20, 1 ;  /* 0x3ff000000c16742b */ /* 0x001fd00000000114 */
[----:B------:R-:W-:-:S08]  /*1190*/  DFMA R22, R22, R22, R22 ;  /* 0x000000161616722b */ /* 0x000fd00000000016 */
[----:B------:R-:W-:-:S08]  /*11a0*/  DFMA R22, R20, R22, R20 ;  /* 0x000000161416722b */ /* 0x000fd00000000014 */
[----:B------:R-:W-:-:S08]  /*11b0*/  DFMA R20, -R12, R22, 1 ;  /* 0x3ff000000c14742b */ /* 0x000fd00000000116 */
[----:B------:R-:W-:Y:S02]  /*11c0*/  DFMA R20, R22, R20, R22 ;  /* 0x000000141614722b */ /* 0x000fe40000000016 */
[----:B---3--:R-:W-:Y:S02]  /*11d0*/  DADD R18, R18, R18 ;  /* 0x0000000012127229 */ /* 0x008fe40000000012 */
[----:B--2---:R-:W-:-:S08]  /*11e0*/  DADD R8, R8, R16 ;  /* 0x0000000008087229 */ /* 0x004fd00000000010 */
        /* <DEDUP_REMOVED lines=16> */
.L_x_30:
[----:B------:R-:W-:Y:S05]  /*12f0*/  BSYNC.RECONVERGENT B0 ;  /* 0x0000000000007941 */ /* 0x000fea0003800200 */
.L_x_29:
[----:B------:R-:W0:Y:S01]  /*1300*/  LDCU.128 UR8, c[0x0][0x380] ;  /* 0x00007000ff0877ac */ /* 0x000e220008000c00 */
[----:B------:R-:W-:-:S06]  /*1310*/  ULEA UR5, UR6, UR7, 0x1 ;  /* 0x0000000706057291 */ /* 0x000fcc000f8e08ff */
[----:B------:R-:W-:Y:S01]  /*1320*/  IMAD.U32 R20, RZ, RZ, UR5 ;  /* 0x00000005ff147e24 */ /* 0x000fe2000f8e00ff */
[----:B------:R-:W-:-:S04]  /*1330*/  IADD3 R0, P1, PT, R2, UR5, RZ ;  /* 0x0000000502007c10 */ /* 0x000fc8000ff3e0ff */
[----:B------:R-:W-:Y:S02]  /*1340*/  LEA.HI.X.SX32 R7, R20, R3, 0x1, P1 ;  /* 0x0000000314077211 */ /* 0x000fe400008f0eff */
[----:B0-----:R-:W-:Y:S02]  /*1350*/  IADD3 R16, P0, PT, R10, UR8, RZ ;  /* 0x000000080a107c10 */ /* 0x001fe4000ff1e0ff */
[----:B------:R-:W-:Y:S02]  /*1360*/  LEA R18, P2, R0, UR10, 0x3 ;  /* 0x0000000a00127c11 */ /* 0x000fe4000f8418ff */
[----:B------:R-:W-:Y:S02]  /*1370*/  IADD3.X R17, PT, PT, R6, UR9, RZ, P0, !PT ;  /* 0x0000000906117c10 */ /* 0x000fe400087fe4ff */
[----:B------:R-:W-:-:S03]  /*1380*/  LEA.HI.X R19, R0, UR11, R7, 0x3, P2 ;  /* 0x0000000b00137c11 */ /* 0x000fc600090f1c07 */
[----:B------:R0:W-:Y:S04]  /*1390*/  STG.E.64 desc[UR16][R16.64], R8 ;  /* 0x0000000810007986 */ /* 0x0001e8000c101b10 */
[----:B------:R-:W2:Y:S04]  /*13a0*/  LDG.E.64 R4, desc[UR16][R4.64] ;  /* 0x0000001004047981 */ /* 0x000ea8000c1e1b00 */
[----:B------:R-:W2:Y:S04]  /*13b0*/  LDG.E.64 R6, desc[UR16][R18.64] ;  /* 0x0000001012067981 */ /* 0x000ea8000c1e1b00 */
[----:B------:R-:W0:Y:S01]  /*13c0*/  LDG.E.64 R26, desc[UR16][R26.64] ;  /* 0x000000101a1a7981 */ /* 0x000e22000c1e1b00 */
[----:B------:R-:W1:Y:S01]  /*13d0*/  MUFU.RCP64H R21, R13 ;  /* 0x0000000d00157308 */ /* 0x000e620000001800 */
[----:B------:R-:W-:Y:S01]  /*13e0*/  IMAD.MOV.U32 R20, RZ, RZ, 0x1 ;  /* 0x00000001ff147424 */ /* 0x000fe200078e00ff */
[----:B------:R-:W-:Y:S01]  /*13f0*/  UIADD3 UR4, UPT, UPT, UR4, 0x2, URZ ;  /* 0x0000000204047890 */ /* 0x000fe2000fffe0ff */
[----:B------:R-:W-:Y:S04]  /*1400*/  BSSY.RECONVERGENT B0, `(.L_x_31) ;  /* 0x0000016000007945 */ /* 0x000fe80003800200 */
[----:B-1----:R-:W-:-:S08]  /*1410*/  DFMA R22, -R12, R20, 1 ;  /* 0x3ff000000c16742b */ /* 0x002fd00000000114 */
[----:B------:R-:W-:-:S08]  /*1420*/  DFMA R22, R22, R22, R22 ;  /* 0x000000161616722b */ /* 0x000fd00000000016 */
[----:B------:R-:W-:-:S08]  /*1430*/  DFMA R22, R20, R22, R20 ;  /* 0x000000161416722b */ /* 0x000fd00000000014 */
[----:B------:R-:W-:-:S08]  /*1440*/  DFMA R20, -R12, R22, 1 ;  /* 0x3ff000000c14742b */ /* 0x000fd00000000116 */
[----:B------:R-:W-:Y:S02]  /*1450*/  DFMA R20, R22, R20, R22 ;  /* 0x000000141614722b */ /* 0x000fe40000000016 */
[----:B--2---:R-:W-:Y:S02]  /*1460*/  DADD R6, R6, R4 ;  /* 0x0000000006067229 */ /* 0x004fe40000000004 */
[----:B0-----:R-:W-:-:S08]  /*1470*/  DADD R8, R26, R26 ;  /* 0x000000001a087229 */ /* 0x001fd0000000001a */
        /* <DEDUP_REMOVED lines=14> */
.L_x_32:
[----:B------:R-:W-:Y:S05]  /*1560*/  BSYNC.RECONVERGENT B0 ;  /* 0x0000000000007941 */ /* 0x000fea0003800200 */
.L_x_31:
[----:B------:R-:W0:Y:S02]  /*1570*/  LDCU.64 UR8, c[0x0][0x380] ;  /* 0x00007000ff0877ac */ /* 0x000e240008000a00 */
[----:B0-----:R-:W-:-:S04]  /*1580*/  IADD3 R6, P0, PT, R11, UR8, RZ ;  /* 0x000000080b067c10 */ /* 0x001fc8000ff1e0ff */
[----:B------:R-:W-:-:S05]  /*1590*/  IADD3.X R7, PT, PT, R14, UR9, RZ, P0, !PT ;  /* 0x000000090e077c10 */ /* 0x000fca00087fe4ff */
[----:B------:R0:W-:Y:S04]  /*15a0*/  STG.E.64 desc[UR16][R6.64], R4 ;  /* 0x0000000406007986 */ /* 0x0001e8000c101b10 */
.L_x_28:
[----:B------:R-:W-:-:S04]  /*15b0*/  ULOP3.LUT UR5, UR15, 0x1, URZ, 0xc0, !UPT ;  /* 0x000000010f057892 */ /* 0x000fc8000f8ec0ff */
[----:B------:R-:W-:-:S06]  /*15c0*/  UISETP.NE.U32.AND UP0, UPT, UR5, 0x1, UPT ;  /* 0x000000010500788c */ /* 0x000fcc000bf05070 */
[----:B------:R-:W-:-:S13]  /*15d0*/  PLOP3.LUT P0, PT, PT, PT, UP0, 0x80, 0x8 ;  /* 0x000000000008781c */ /* 0x000fda0003f0f008 */
[----:B------:R-:W-:Y:S05]  /*15e0*/  @P0 EXIT ;  /* 0x000000000000094d */ /* 0x000fea0003800000 */
[----:B------:R-:W-:Y:S02]  /*15f0*/  UIMAD UR7, UR6, UR4, URZ ;  /* 0x00000004060772a4 */ /* 0x000fe4000f8e02ff */
[----:B------:R-:W-:Y:S01]  /*1600*/  UIADD3 UR5, UPT, UPT, UR4, -0x1, URZ ;  /* 0xffffffff04057890 */ /* 0x000fe2000fffe0ff */
[----:B------:R-:W1:Y:S03]  /*1610*/  LDCU.64 UR10, c[0x0][0x388] ;  /* 0x00007100ff0a77ac */ /* 0x000e660008000a00 */
[----:B------:R-:W-:Y:S01]  /*1620*/  IADD3 R0, P2, PT, R2, UR7, RZ ;  /* 0x0000000702007c10 */ /* 0x000fe2000ff5e0ff */
[----:B------:R-:W-:Y:S01]  /*1630*/  IMAD.U32 R10, RZ, RZ, UR7 ;  /* 0x00000007ff0a7e24 */ /* 0x000fe2000f8e00ff */
[----:B------:R-:W-:Y:S02]  /*1640*/  UIADD3 UR8, UPT, UPT, UR6, UR7, URZ ;  /* 0x0000000706087290 */ /* 0x000fe4000fffe0ff */
[----:B------:R-:W-:-:S02]  /*1650*/  UIMAD UR5, UR6, UR5, URZ ;  /* 0x00000005060572a4 */ /* 0x000fc4000f8e02ff */
[----:B0--3--:R-:W-:Y:S02]  /*1660*/  LEA.HI.X.SX32 R5, R10, R3, 0x1, P2 ;  /* 0x000000030a057211 */ /* 0x009fe400010f0eff */
[C---:B------:R-:W-:Y:S02]  /*1670*/  IADD3 R8, P0, PT, R2.reuse, UR8, RZ ;  /* 0x0000000802087c10 */ /* 0x040fe4000ff1e0ff */
[----:B------:R-:W-:Y:S01]  /*1680*/  IADD3 R4, P1, PT, R2, UR5, RZ ;  /* 0x0000000502047c10 */ /* 0x000fe2000ff3e0ff */
[----:B------:R-:W-:Y:S02]  /*1690*/  IMAD.U32 R2, RZ, RZ, UR8 ;  /* 0x00000008ff027e24 */ /* 0x000fe4000f8e00ff */
[----:B------:R-:W-:-:S03]  /*16a0*/  IMAD.U32 R6, RZ, RZ, UR5 ;  /* 0x00000005ff067e24 */ /* 0x000fc6000f8e00ff */
[-C--:B------:R-:W-:Y:S01]  /*16b0*/  LEA.HI.X.SX32 R9, R2, R3.reuse, 0x1, P0 ;  /* 0x0000000302097211 */ /* 0x080fe200000f0eff */
[----:B------:R-:W-:Y:S01]  /*16c0*/  IMAD.SHL.U32 R2, R0, 0x8, RZ ;  /* 0x0000000800027824 */ /* 0x000fe200078e00ff */
[----:B------:R-:W-:Y:S02]  /*16d0*/  LEA.HI.X.SX32 R7, R6, R3, 0x1, P1 ;  /* 0x0000000306077211 */ /* 0x000fe400008f0eff */
[----:B-1----:R-:W-:Y:S02]  /*16e0*/  LEA R6, P1, R4, UR10, 0x3 ;  /* 0x0000000a04067c11 */ /* 0x002fe4000f8218ff */
[----:B------:R-:W-:Y:S02]  /*16f0*/  SHF.L.U64.HI R3, R0, 0x3, R5 ;  /* 0x0000000300037819 */ /* 0x000fe40000010205 */
[----:B------:R-:W-:Y:S02]  /*1700*/  LEA R10, P0, R8, UR10, 0x3 ;  /* 0x0000000a080a7c11 */ /* 0x000fe4000f8018ff */
[----:B------:R-:W-:-:S02]  /*1710*/  IADD3 R14, P2, PT, R2, UR10, RZ ;  /* 0x0000000a020e7c10 */ /* 0x000fc4000ff5e0ff */
[----:B------:R-:W-:Y:S02]  /*1720*/  LEA.HI.X R7, R4, UR11, R7, 0x3, P1 ;  /* 0x0000000b04077c11 */ /* 0x000fe400088f1c07 */
[----:B------:R-:W-:Y:S02]  /*1730*/  LEA.HI.X R11, R8, UR11, R9, 0x3, P0 ;  /* 0x0000000b080b7c11 */ /* 0x000fe400080f1c09 */
[----:B------:R-:W-:Y:S02]  /*1740*/  IADD3.X R15, PT, PT, R3, UR11, RZ, P2, !PT ;  /* 0x0000000b030f7c10 */ /* 0x000fe400097fe4ff */
[----:B------:R-:W2:Y:S04]  /*1750*/  LDG.E.64 R6, desc[UR16][R6.64] ;  /* 0x0000001006067981 */ /* 0x000ea8000c1e1b00 */
[----:B------:R-:W2:Y:S04]  /*1760*/  LDG.E.64 R4, desc[UR16][R10.64] ;  /* 0x000000100a047981 */ /* 0x000ea8000c1e1b00 */
[----:B------:R-:W3:Y:S01]  /*1770*/  LDG.E.64 R8, desc[UR16][R14.64] ;  /* 0x000000100e087981 */ /* 0x000ee2000c1e1b00 */
[----:B------:R-:W0:Y:S01]  /*1780*/  MUFU.RCP64H R17, R13 ;  /* 0x0000000d00117308 */ /* 0x000e220000001800 */
[----:B------:R-:W-:-:S06]  /*1790*/  IMAD.MOV.U32 R16, RZ, RZ, 0x1 ;  /* 0x00000001ff107424 */ /* 0x000fcc00078e00ff */
[----:B0-----:R-:W-:-:S08]  /*17a0*/  DFMA R18, -R12, R16, 1 ;  /* 0x3ff000000c12742b */ /* 0x001fd00000000110 */
[----:B------:R-:W-:-:S08]  /*17b0*/  DFMA R18, R18, R18, R18 ;  /* 0x000000121212722b */ /* 0x000fd00000000012 */
[----:B------:R-:W-:-:S08]  /*17c0*/  DFMA R18, R16, R18, R16 ;  /* 0x000000121012722b */ /* 0x000fd00000000010 */
[----:B------:R-:W-:-:S08]  /*17d0*/  DFMA R16, -R12, R18, 1 ;  /* 0x3ff000000c10742b */ /* 0x000fd00000000112 */
[----:B------:R-:W-:Y:S01]  /*17e0*/  DFMA R18, R18, R16, R18 ;  /* 0x000000101212722b */ /* 0x000fe20000000012 */
[----:B------:R-:W-:Y:S01]  /*17f0*/  BSSY.RECONVERGENT B0, `(.L_x_33) ;  /* 0x0000011000007945 */ /* 0x000fe20003800200 */
[----:B--2---:R-:W-:Y:S02]  /*1800*/  DADD R4, R4, R6 ;  /* 0x0000000004047229 */ /* 0x004fe40000000006 */
[----:B---3--:R-:W-:-:S08]  /*1810*/  DADD R8, R8, R8 ;  /* 0x0000000008087229 */ /* 0x008fd00000000008 */
[----:B------:R-:W-:-:S08]  /*1820*/  DADD R16, R4, -R8 ;  /* 0x0000000004107229 */ /* 0x000fd00000000808 */
[----:B------:R-:W-:-:S08]  /*1830*/  DMUL R4, R18, R16 ;  /* 0x0000001012047228 */ /* 0x000fd00000000000 */
[----:B------:R-:W-:-:S08]  /*1840*/  DFMA R6, -R12, R4, R16 ;  /* 0x000000040c06722b */ /* 0x000fd00000000110 */
[----:B------:R-:W-:Y:S01]  /*1850*/  DFMA R4, R18, R6, R4 ;  /* 0x000000061204722b */ /* 0x000fe20000000004 */
[----:B------:R-:W-:-:S09]  /*1860*/  FSETP.GEU.AND P1, PT, |R17|, 6.5827683646048100446e-37, PT ;  /* 0x036000001100780b */ /* 0x000fd20003f2e200 */
        /* <DEDUP_REMOVED lines=9> */
.L_x_34:
[----:B------:R-:W-:Y:S05]  /*1900*/  BSYNC.RECONVERGENT B0 ;  /* 0x0000000000007941 */ /* 0x000fea0003800200 */
.L_x_33:
[----:B------:R-:W0:Y:S02]  /*1910*/  LDCU.64 UR4, c[0x0][0x380] ;  /* 0x00007000ff0477ac */ /* 0x000e240008000a00 */
[----:B0-----:R-:W-:-:S04]  /*1920*/  IADD3 R2, P0, PT, R2, UR4, RZ ;  /* 0x0000000402027c10 */ /* 0x001fc8000ff1e0ff */
[----:B------:R-:W-:-:S05]  /*1930*/  IADD3.X R3, PT, PT, R3, UR5, RZ, P0, !PT ;  /* 0x0000000503037c10 */ /* 0x000fca00087fe4ff */
[----:B------:R-:W-:Y:S01]  /*1940*/  STG.E.64 desc[UR16][R2.64], R4 ;  /* 0x0000000402007986 */ /* 0x000fe2000c101b10 */
[----:B------:R-:W-:Y:S05]  /*1950*/  EXIT ;  /* 0x000000000000794d */ /* 0x000fea0003800000 */
        .weak           $__internal_0_$__cuda_sm20_div_rn_f64_full
        .type           $__internal_0_$__cuda_sm20_div_rn_f64_full,@function
        .size           $__internal_0_$__cuda_sm20_div_rn_f64_full,(.L_x_104 - $__internal_0_$__cuda_sm20_div_rn_f64_full)
$__internal_0_$__cuda_sm20_div_rn_f64_full:
[----:B------:R-:W-:Y:S01]  /*1960*/  FSETP.GEU.AND P2, PT, |R17|, 1.469367938527859385e-39, PT ;  /* 0x001000001100780b */ /* 0x000fe20003f4e200 */
[----:B------:R-:W-:Y:S01]  /*1970*/  IMAD.MOV.U32 R22, RZ, RZ, R16 ;  /* 0x000000ffff167224 */ /* 0x000fe200078e0010 */
[C---:B------:R-:W-:Y:S01]  /*1980*/  FSETP.GEU.AND P0, PT, |R21|.reuse, 1.469367938527859385e-39, PT ;  /* 0x001000001500780b */ /* 0x040fe20003f0e200 */
[----:B------:R-:W-:Y:S01]  /*1990*/  IMAD.MOV.U32 R24, RZ, RZ, 0x1 ;  /* 0x00000001ff187424 */ /* 0x000fe200078e00ff */
[----:B------:R-:W-:Y:S01]  /*19a0*/  LOP3.LUT R18, R21, 0x800fffff, RZ, 0xc0, !PT ;  /* 0x800fffff15127812 */ /* 0x000fe200078ec0ff */
[----:B------:R-:W-:Y:S01]  /*19b0*/  BSSY.RECONVERGENT B1, `(.L_x_35) ;  /* 0x0000052000017945 */ /* 0x000fe20003800200 */
[----:B------:R-:W-:Y:S02]  /*19c0*/  LOP3.LUT R7, R17, 0x7ff00000, RZ, 0xc0, !PT ;  /* 0x7ff0000011077812 */ /* 0x000fe400078ec0ff */
[----:B------:R-:W-:Y:S01]  /*19d0*/  LOP3.LUT R19, R18, 0x3ff00000, RZ, 0xfc, !PT ;  /* 0x3ff0000012137812 */ /* 0x000fe200078efcff */
[----:B------:R-:W-:Y:S01]  /*19e0*/  IMAD.MOV.U32 R18, RZ, RZ, R20 ;  /* 0x000000ffff127224 */ /* 0x000fe200078e0014 */
[----:B------:R-:W-:-:S03]  /*19f0*/  LOP3.LUT R28, R21, 0x7ff00000, RZ, 0xc0, !PT ;  /* 0x7ff00000151c7812 */ /* 0x000fc600078ec0ff */
[----:B------:R-:W-:Y:S01]  /*1a00*/  @!P2 LOP3.LUT R8, R21, 0x7ff00000, RZ, 0xc0, !PT ;  /* 0x7ff000001508a812 */ /* 0x000fe200078ec0ff */
[----:B------:R-:W-:Y:S01]  /*1a10*/  @!P2 IMAD.MOV.U32 R32, RZ, RZ, RZ ;  /* 0x000000ffff20a224 */ /* 0x000fe200078e00ff */
[----:B------:R-:W-:Y:S01]  /*1a20*/  @!P0 DMUL R18, R20, 8.98846567431157953865e+307 ;  /* 0x7fe0000014128828 */ /* 0x000fe20000000000 */
[C---:B------:R-:W-:Y:S02]  /*1a30*/  ISETP.GE.U32.AND P1, PT, R7.reuse, R28, PT ;  /* 0x0000001c0700720c */ /* 0x040fe40003f26070 */
[----:B------:R-:W-:Y:S01]  /*1a40*/  @!P2 ISETP.GE.U32.AND P3, PT, R7, R8, PT ;  /* 0x000000080700a20c */ /* 0x000fe20003f66070 */
[----:B------:R-:W-:Y:S02]  /*1a50*/  IMAD.MOV.U32 R8, RZ, RZ, 0x1ca00000 ;  /* 0x1ca00000ff087424 */ /* 0x000fe400078e00ff */
[----:B------:R-:W0:Y:S03]  /*1a60*/  MUFU.RCP64H R25, R19 ;  /* 0x0000001300197308 */ /* 0x000e260000001800 */
[----:B------:R-:W-:-:S02]  /*1a70*/  @!P2 SEL R9, R8, 0x63400000, !P3 ;  /* 0x634000000809a807 */ /* 0x000fc40005800000 */
[----:B------:R-:W-:Y:S02]  /*1a80*/  SEL R23, R8, 0x63400000, !P1 ;  /* 0x6340000008177807 */ /* 0x000fe40004800000 */
[--C-:B------:R-:W-:Y:S02]  /*1a90*/  @!P2 LOP3.LUT R9, R9, 0x80000000, R17.reuse, 0xf8, !PT ;  /* 0x800000000909a812 */ /* 0x100fe400078ef811 */
[----:B------:R-:W-:Y:S02]  /*1aa0*/  LOP3.LUT R23, R23, 0x800fffff, R17, 0xf8, !PT ;  /* 0x800fffff17177812 */ /* 0x000fe400078ef811 */
[----:B------:R-:W-:Y:S01]  /*1ab0*/  @!P2 LOP3.LUT R33, R9, 0x100000, RZ, 0xfc, !PT ;  /* 0x001000000921a812 */ /* 0x000fe200078efcff */
[----:B------:R-:W-:Y:S01]  /*1ac0*/  IMAD.MOV.U32 R9, RZ, RZ, R7 ;  /* 0x000000ffff097224 */ /* 0x000fe200078e0007 */
[----:B------:R-:W-:-:S04]  /*1ad0*/  @!P0 LOP3.LUT R28, R19, 0x7ff00000, RZ, 0xc0, !PT ;  /* 0x7ff00000131c8812 */ /* 0x000fc800078ec0ff */
[----:B------:R-:W-:Y:S02]  /*1ae0*/  @!P2 DFMA R22, R22, 2, -R32 ;  /* 0x400000001616a82b */ /* 0x000fe40000000820 */
[----:B0-----:R-:W-:-:S08]  /*1af0*/  DFMA R32, R24, -R18, 1 ;  /* 0x3ff000001820742b */ /* 0x001fd00000000812 */
[----:B------:R-:W-:Y:S01]  /*1b00*/  DFMA R32, R32, R32, R32 ;  /* 0x000000202020722b */ /* 0x000fe20000000020 */
[----:B------:R-:W-:-:S05]  /*1b10*/  @!P2 LOP3.LUT R9, R23, 0x7ff00000, RZ, 0xc0, !PT ;  /* 0x7ff000001709a812 */ /* 0x000fca00078ec0ff */
[----:B------:R-:W-:Y:S02]  /*1b20*/  VIADD R29, R9, 0xffffffff ;  /* 0xffffffff091d7836 */ /* 0x000fe40000000000 */
[----:B------:R-:W-:-:S03]  /*1b30*/  DFMA R24, R24, R32, R24 ;  /* 0x000000201818722b */ /* 0x000fc60000000018 */
[----:B------:R-:W-:Y:S01]  /*1b40*/  ISETP.GT.U32.AND P0, PT, R29, 0x7feffffe, PT ;  /* 0x7feffffe1d00780c */ /* 0x000fe20003f04070 */
[----:B------:R-:W-:-:S04]  /*1b50*/  VIADD R29, R28, 0xffffffff ;  /* 0xffffffff1c1d7836 */ /* 0x000fc80000000000 */
[----:B------:R-:W-:Y:S01]  /*1b60*/  DFMA R34, R24, -R18, 1 ;  /* 0x3ff000001822742b */ /* 0x000fe20000000812 */
[----:B------:R-:W-:-:S07]  /*1b70*/  ISETP.GT.U32.OR P0, PT, R29, 0x7feffffe, P0 ;  /* 0x7feffffe1d00780c */ /* 0x000fce0000704470 */
[----:B------:R-:W-:-:S08]  /*1b80*/  DFMA R34, R24, R34, R24 ;  /* 0x000000221822722b */ /* 0x000fd00000000018 */
[----:B------:R-:W-:-:S08]  /*1b90*/  DMUL R32, R34, R22 ;  /* 0x0000001622207228 */ /* 0x000fd00000000000 */
[----:B------:R-:W-:-:S08]  /*1ba0*/  DFMA R24, R32, -R18, R22 ;  /* 0x800000122018722b */ /* 0x000fd00000000016 */
[----:B------:R-:W-:Y:S01]  /*1bb0*/  DFMA R24, R34, R24, R32 ;  /* 0x000000182218722b */ /* 0x000fe20000000020 */
[----:B------:R-:W-:Y:S10]  /*1bc0*/  @P0 BRA `(.L_x_36) ;  /* 0x00000000006c0947 */ /* 0x000ff40003800000 */
[----:B------:R-:W-:-:S04]  /*1bd0*/  LOP3.LUT R16, R21, 0x7ff00000, RZ, 0xc0, !PT ;  /* 0x7ff0000015107812 */ /* 0x000fc800078ec0ff */
[CC--:B------:R-:W-:Y:S02]  /*1be0*/  VIADDMNMX R9, R7.reuse, -R16.reuse, 0xb9600000, !PT ;  /* 0xb960000007097446 */ /* 0x0c0fe40007800910 */
[----:B------:R-:W-:Y:S01]  /*1bf0*/  ISETP.GE.U32.AND P0, PT, R7, R16, PT ;  /* 0x000000100700720c */ /* 0x000fe20003f06070 */
[----:B------:R-:W-:Y:S01]  /*1c00*/  IMAD.MOV.U32 R16, RZ, RZ, RZ ;  /* 0x000000ffff107224 */ /* 0x000fe200078e00ff */
[----:B------:R-:W-:Y:S02]  /*1c10*/  VIMNMX R9, PT, PT, R9, 0x46a00000, PT ;  /* 0x46a0000009097848 */ /* 0x000fe40003fe0100 */
[----:B------:R-:W-:-:S05]  /*1c20*/  SEL R8, R8, 0x63400000, !P0 ;  /* 0x6340000008087807 */ /* 0x000fca0004000000 */
[----:B------:R-:W-:-:S04]  /*1c30*/  IMAD.IADD R8, R9, 0x1, -R8 ;  /* 0x0000000109087824 */ /* 0x000fc800078e0a08 */
[----:B------:R-:W-:-:S06]  /*1c40*/  VIADD R17, R8, 0x7fe00000 ;  /* 0x7fe0000008117836 */ /* 0x000fcc0000000000 */
[----:B------:R-:W-:-:S10]  /*1c50*/  DMUL R32, R24, R16 ;  /* 0x0000001018207228 */ /* 0x000fd40000000000 */
[----:B------:R-:W-:-:S13]  /*1c60*/  FSETP.GTU.AND P0, PT, |R33|, 1.469367938527859385e-39, PT ;  /* 0x001000002100780b */ /* 0x000fda0003f0c200 */
[----:B------:R-:W-:Y:S05]  /*1c70*/  @P0 BRA `(.L_x_37) ;  /* 0x0000000000940947 */ /* 0x000fea0003800000 */
[----:B------:R-:W-:-:S06]  /*1c80*/  DFMA R18, R24, -R18, R22 ;  /* 0x800000121812722b */ /* 0x000fcc0000000016 */
[----:B------:R-:W-:-:S04]  /*1c90*/  IMAD.MOV.U32 R18, RZ, RZ, RZ ;  /* 0x000000ffff127224 */ /* 0x000fc800078e00ff */
[C---:B------:R-:W-:Y:S02]  /*1ca0*/  FSETP.NEU.AND P0, PT, R19.reuse, RZ, PT ;  /* 0x000000ff1300720b */ /* 0x040fe40003f0d000 */
[----:B------:R-:W-:-:S04]  /*1cb0*/  LOP3.LUT R20, R19, 0x80000000, R21, 0x48, !PT ;  /* 0x8000000013147812 */ /* 0x000fc800078e4815 */
[----:B------:R-:W-:-:S07]  /*1cc0*/  LOP3.LUT R19, R20, R17, RZ, 0xfc, !PT ;  /* 0x0000001114137212 */ /* 0x000fce00078efcff */
[----:B------:R-:W-:Y:S05]  /*1cd0*/  @!P0 BRA `(.L_x_37) ;  /* 0x00000000007c8947 */ /* 0x000fea0003800000 */
[----:B------:R-:W-:Y:S01]  /*1ce0*/  IMAD.MOV R17, RZ, RZ, -R8 ;  /* 0x000000ffff117224 */ /* 0x000fe200078e0a08 */
[----:B------:R-:W-:Y:S01]  /*1cf0*/  IADD3 R7, PT, PT, -R8, -0x43300000, RZ ;  /* 0xbcd0000008077810 */ /* 0x000fe20007ffe1ff */
[----:B------:R-:W-:-:S06]  /*1d00*/  IMAD.MOV.U32 R16, RZ, RZ, RZ ;  /* 0x000000ffff107224 */ /* 0x000fcc00078e00ff */
[----:B------:R-:W-:Y:S02]  /*1d10*/  DFMA R16, R32, -R16, R24 ;  /* 0x800000102010722b */ /* 0x000fe40000000018 */
[----:B------:R-:W-:-:S08]  /*1d20*/  DMUL.RP R24, R24, R18 ;  /* 0x0000001218187228 */ /* 0x000fd00000008000 */
[----:B------:R-:W-:Y:S02]  /*1d30*/  FSETP.NEU.AND P0, PT, |R17|, R7, PT ;  /* 0x000000071100720b */ /* 0x000fe40003f0d200 */
[----:B------:R-:W-:Y:S02]  /*1d40*/  LOP3.LUT R7, R25, R20, RZ, 0x3c, !PT ;  /* 0x0000001419077212 */ /* 0x000fe400078e3cff */
[----:B------:R-:W-:Y:S02]  /*1d50*/  FSEL R32, R24, R32, !P0 ;  /* 0x0000002018207208 */ /* 0x000fe40004000000 */
[----:B------:R-:W-:Y:S01]  /*1d60*/  FSEL R33, R7, R33, !P0 ;  /* 0x0000002107217208 */ /* 0x000fe20004000000 */
[----:B------:R-:W-:Y:S06]  /*1d70*/  BRA `(.L_x_37) ;  /* 0x0000000000547947 */ /* 0x000fec0003800000 */
.L_x_36:
[----:B------:R-:W-:-:S14]  /*1d80*/  DSETP.NAN.AND P0, PT, R16, R16, PT ;  /* 0x000000101000722a */ /* 0x000fdc0003f08000 */
[----:B------:R-:W-:Y:S05]  /*1d90*/  @P0 BRA `(.L_x_38) ;  /* 0x0000000000440947 */ /* 0x000fea0003800000 */
[----:B------:R-:W-:-:S14]  /*1da0*/  DSETP.NAN.AND P0, PT, R20, R20, PT ;  /* 0x000000141400722a */ /* 0x000fdc0003f08000 */
[----:B------:R-:W-:Y:S05]  /*1db0*/  @P0 BRA `(.L_x_39) ;  /* 0x0000000000300947 */ /* 0x000fea0003800000 */
[----:B------:R-:W-:Y:S01]  /*1dc0*/  ISETP.NE.AND P0, PT, R9, R28, PT ;  /* 0x0000001c0900720c */ /* 0x000fe20003f05270 */
[----:B------:R-:W-:Y:S02]  /*1dd0*/  IMAD.MOV.U32 R32, RZ, RZ, 0x0 ;  /* 0x00000000ff207424 */ /* 0x000fe400078e00ff */
[----:B------:R-:W-:-:S10]  /*1de0*/  IMAD.MOV.U32 R33, RZ, RZ, -0x80000 ;  /* 0xfff80000ff217424 */ /* 0x000fd400078e00ff */
[----:B------:R-:W-:Y:S05]  /*1df0*/  @!P0 BRA `(.L_x_37) ;  /* 0x0000000000348947 */ /* 0x000fea0003800000 */
[----:B------:R-:W-:Y:S02]  /*1e00*/  ISETP.NE.AND P0, PT, R9, 0x7ff00000, PT ;  /* 0x7ff000000900780c */ /* 0x000fe40003f05270 */
[----:B------:R-:W-:Y:S02]  /*1e10*/  LOP3.LUT R33, R17, 0x80000000, R21, 0x48, !PT ;  /* 0x8000000011217812 */ /* 0x000fe400078e4815 */
[----:B------:R-:W-:-:S13]  /*1e20*/  ISETP.EQ.OR P0, PT, R28, RZ, !P0 ;  /* 0x000000ff1c00720c */ /* 0x000fda0004702670 */
[----:B------:R-:W-:Y:S01]  /*1e30*/  @P0 LOP3.LUT R7, R33, 0x7ff00000, RZ, 0xfc, !PT ;  /* 0x7ff0000021070812 */ /* 0x000fe200078efcff */
[----:B------:R-:W-:Y:S02]  /*1e40*/  @!P0 IMAD.MOV.U32 R32, RZ, RZ, RZ ;  /* 0x000000ffff208224 */ /* 0x000fe400078e00ff */
[----:B------:R-:W-:Y:S02]  /*1e50*/  @P0 IMAD.MOV.U32 R32, RZ, RZ, RZ ;  /* 0x000000ffff200224 */ /* 0x000fe400078e00ff */
[----:B------:R-:W-:Y:S01]  /*1e60*/  @P0 IMAD.MOV.U32 R33, RZ, RZ, R7 ;  /* 0x000000ffff210224 */ /* 0x000fe200078e0007 */
[----:B------:R-:W-:Y:S06]  /*1e70*/  BRA `(.L_x_37) ;  /* 0x0000000000147947 */ /* 0x000fec0003800000 */
.L_x_39:
[----:B------:R-:W-:Y:S01]  /*1e80*/  LOP3.LUT R33, R21, 0x80000, RZ, 0xfc, !PT ;  /* 0x0008000015217812 */ /* 0x000fe200078efcff */
[----:B------:R-:W-:Y:S01]  /*1e90*/  IMAD.MOV.U32 R32, RZ, RZ, R20 ;  /* 0x000000ffff207224 */ /* 0x000fe200078e0014 */
[----:B------:R-:W-:Y:S06]  /*1ea0*/  BRA `(.L_x_37) ;  /* 0x0000000000087947 */ /* 0x000fec0003800000 */
.L_x_38:
[----:B------:R-:W-:Y:S01]  /*1eb0*/  LOP3.LUT R33, R17, 0x80000, RZ, 0xfc, !PT ;  /* 0x0008000011217812 */ /* 0x000fe200078efcff */
[----:B------:R-:W-:-:S07]  /*1ec0*/  IMAD.MOV.U32 R32, RZ, RZ, R16 ;  /* 0x000000ffff207224 */ /* 0x000fce00078e0010 */
.L_x_37:
[----:B------:R-:W-:Y:S05]  /*1ed0*/  BSYNC.RECONVERGENT B1 ;  /* 0x0000000000017941 */ /* 0x000fea0003800200 */
.L_x_35:
[----:B------:R-:W-:Y:S02]  /*1ee0*/  IMAD.MOV.U32 R8, RZ, RZ, R0 ;  /* 0x000000ffff087224 */ /* 0x000fe400078e0000 */
[----:B------:R-:W-:-:S04]  /*1ef0*/  IMAD.MOV.U32 R9, RZ, RZ, 0x0 ;  /* 0x00000000ff097424 */ /* 0x000fc800078e00ff */
[----:B------:R-:W-:Y:S05]  /*1f00*/  RET.REL.NODEC R8 `(_Z3DDZPdS_iiid) ;  /* 0xffffffe0083c7950 */ /* 0x000fea0003c3ffff */
.L_x_40:
        /* <DEDUP_REMOVED lines=15> */
.L_x_104:


//--------------------- .text._Z3DDYPdS_iiid      --------------------------
	.section	.text._Z3DDYPdS_iiid,"ax",@progbits
	.align	128
        .global         _Z3DDYPdS_iiid
        .type           _Z3DDYPdS_iiid,@function
        .size           _Z3DDYPdS_iiid,(.L_x_105 - _Z3DDYPdS_iiid)
        .other          _Z3DDYPdS_iiid,@"STO_CUDA_ENTRY STV_DEFAULT"
_Z3DDYPdS_iiid:
.text._Z3DDYPdS_iiid:
        /* <DEDUP_REMOVED lines=14> */
[----:B------:R-:W-:-:S03]  /*00e0*/  UISETP.GE.AND UP0, UPT, UR6, 0x3, UPT ;  /* 0x000000030600788c */ /* 0x000fc6000bf06270 */
[----:B------:R-:W-:-:S03]  /*00f0*/  IABS R5, R6 ;  /* 0x0000000600057213 */ /* 0x000fc60000000000 */
[----:B------:R-:W-:Y:S01]  /*0100*/  PLOP3.LUT P0, PT, PT, PT, UP0, 0x80, 0x8 ;  /* 0x000000000008781c */ /* 0x000fe20003f0f008 */
[----:B------:R-:W0:Y:S08]  /*0110*/  I2F.RP R4, R5 ;  /* 0x0000000500047306 */ /* 0x000e300000209400 */
[----:B0-----:R-:W0:Y:S02]  /*0120*/  MUFU.RCP R4, R4 ;  /* 0x0000000400047308 */ /* 0x001e240000001000 */
        /* <DEDUP_REMOVED lines=13> */
[----:B------:R-:W-:-:S03]  /*0200*/  @!P2 VIADD R3, R3, 0x1 ;  /* 0x000000010303a836 */ /* 0x000fc60000000000 */
[----:B------:R-:W-:Y:S02]  /*0210*/  ISETP.GE.U32.AND P1, PT, R2, R5, PT ;  /* 0x000000050200720c */ /* 0x000fe40003f26070 */
[----:B------:R-:W-:-:S04]  /*0220*/  LOP3.LUT R2, R0, UR10, RZ, 0x3c, !PT ;  /* 0x0000000a00027c12 */ /* 0x000fc8000f8e3cff */
[----:B------:R-:W-:-:S07]  /*0230*/  ISETP.GE.AND P2, PT, R2, RZ, PT ;  /* 0x000000ff0200720c */ /* 0x000fce0003f46270 */
[----:B------:R-:W-:Y:S01]  /*0240*/  @P1 VIADD R3, R3, 0x1 ;  /* 0x0000000103031836 */ /* 0x000fe20000000000 */
[----:B------:R-:W-:Y:S01]  /*0250*/  ISETP.NE.AND P1, PT, RZ, UR10, PT ;  /* 0x0000000aff007c0c */ /* 0x000fe2000bf25270 */
[----:B------:R-:W-:-:S12]  /*0260*/  @!P0 EXIT ;  /* 0x000000000000894d */ /* 0x000fd80003800000 */
[----:B------:R-:W0:Y:S01]  /*0270*/  LDCU UR8, c[0x0][0x390] ;  /* 0x00007200ff0877ac */ /* 0x000e220008000800 */
[----:B------:R-:W1:Y:S01]  /*0280*/  LDC.64 R12, c[0x0][0x3a0] ;  /* 0x0000e800ff0c7b82 */ /* 0x000e620000000a00 */
[----:B------:R-:W-:Y:S01]  /*0290*/  @!P2 IMAD.MOV R3, RZ, RZ, -R3 ;  /* 0x000000ffff03a224 */ /* 0x000fe200078e0a03 */
[----:B------:R-:W-:Y:S01]  /*02a0*/  @!P1 LOP3.LUT R3, RZ, UR10, RZ, 0x33, !PT ;  /* 0x0000000aff039c12 */ /* 0x000fe2000f8e33ff */
[----:B------:R-:W-:Y:S01]  /*02b0*/  UIADD3 UR4, UPT, UPT, UR6, -0x3, URZ ;  /* 0xfffffffd06047890 */ /* 0x000fe2000fffe0ff */
[----:B------:R-:W2:Y:S03]  /*02c0*/  LDCU.64 UR14, c[0x0][0x358] ;  /* 0x00006b00ff0e77ac */ /* 0x000ea60008000a00 */
[----:B------:R-:W-:Y:S02]  /*02d0*/  IMAD.MOV R5, RZ, RZ, -R3 ;  /* 0x000000ffff057224 */ /* 0x000fe400078e0a03 */
[----:B------:R-:W-:Y:S01]  /*02e0*/  VIADD R3, R3, UR6 ;  /* 0x0000000603037c36 */ /* 0x000fe20008000000 */
[----:B------:R-:W-:Y:S01]  /*02f0*/  UISETP.GE.U32.AND UP0, UPT, UR4, 0x3, UPT ;  /* 0x000000030400788c */ /* 0x000fe2000bf06070 */
[----:B------:R-:W-:Y:S01]  /*0300*/  IMAD R0, R5, UR10, R0 ;  /* 0x0000000a05007c24 */ /* 0x000fe2000f8e0200 */
[----:B------:R-:W-:-:S03]  /*0310*/  UMOV UR5, 0x1 ;  /* 0x0000000100057882 */ /* 0x000fc60000000000 */
[----:B------:R-:W-:Y:S02]  /*0320*/  IMAD R0, R0, UR6, R3 ;  /* 0x0000000600007c24 */ /* 0x000fe4000f8e0203 */
[----:B0-----:R-:W-:-:S04]  /*0330*/  IMAD.U32 R5, RZ, RZ, UR8 ;  /* 0x00000008ff057e24 */ /* 0x001fc8000f8e00ff */
[----:B------:R-:W-:Y:S01]  /*0340*/  IMAD R2, R0, UR8, R5 ;  /* 0x0000000800027c24 */ /* 0x000fe2000f8e0205 */
[----:B-1----:R-:W-:-:S04]  /*0350*/  DMUL R12, R12, R12 ;  /* 0x0000000c0c0c7228 */ /* 0x002fc80000000000 */
[----:B------:R-:W-:Y:S01]  /*0360*/  SHF.R.S32.HI R3, RZ, 0x1f, R2 ;  /* 0x0000001fff037819 */ /* 0x000fe20000011402 */
[----:B--2---:R-:W-:Y:S06]  /*0370*/  BRA.U !UP0, `(.L_x_41) ;  /* 0x0000000908f87547 */ /* 0x004fec000b800000 */
[----:B------:R-:W-:Y:S02]  /*0380*/  ULOP3.LUT UR4, UR10, 0xfffffffc, URZ, 0xc0, !UPT ;  /* 0xfffffffc0a047892 */ /* 0x000fe4000f8ec0ff */
[----:B------:R-:W-:Y:S02]  /*0390*/  USHF.L.U32 UR6, UR8, 0x2, URZ ;  /* 0x0000000208067899 */ /* 0x000fe400080006ff */
[----:B------:R-:W-:Y:S02]  /*03a0*/  UIMAD UR11, UR8, 0x3, URZ ;  /* 0x00000003080b78a4 */ /* 0x000fe4000f8e02ff */
[----:B------:R-:W-:Y:S02]  /*03b0*/  UIMAD UR12, UR8, 0x5, URZ ;  /* 0x00000005080c78a4 */ /* 0x000fe4000f8e02ff */
[----:B------:R-:W-:Y:S01]  /*03c0*/  UIADD3 UR7, UPT, UPT, -UR4, URZ, URZ ;  /* 0x000000ff04077290 */ /* 0x000fe2000fffe1ff */
[----:B------:R-:W0:Y:S01]  /*03d0*/  LDCU UR13, c[0x0][0x390] ;  /* 0x00007200ff0d77ac */ /* 0x000e220008000800 */
[----:B------:R-:W1:Y:S01]  /*03e0*/  LDCU.64 UR16, c[0x0][0x388] ;  /* 0x00007100ff1077ac */ /* 0x000e620008000a00 */
[----:B------:R-:W2:Y:S01]  /*03f0*/  LDCU.64 UR18, c[0x0][0x380] ;  /* 0x00007000ff1277ac */ /* 0x000ea20008000a00 */
[----:B------:R-:W3:Y:S01]  /*0400*/  LDCU.128 UR20, c[0x0][0x380] ;  /* 0x00007000ff1477ac */ /* 0x000ee20008000c00 */
[----:B------:R-:W-:Y:S01]  /*0410*/  USHF.L.U32 UR8, UR8, 0x1, URZ ;  /* 0x0000000108087899 */ /* 0x000fe200080006ff */
[----:B------:R-:W-:Y:S01]  /*0420*/  UMOV UR4, URZ ;  /* 0x000000ff00047c82 */ /* 0x000fe20008000000 */
[----:B------:R-:W-:Y:S01]  /*0430*/  UMOV UR5, URZ ;  /* 0x000000ff00057c82 */ /* 0x000fe20008000000 */
[----:B------:R-:W-:-:S09]  /*0440*/  UMOV UR9, UR6 ;  /* 0x0000000600097c82 */ /* 0x000fd20008000000 */
.L_x_50:
[----:B------:R-:W-:Y:S01]  /*0450*/  IMAD.U32 R0, RZ, RZ, UR8 ;  /* 0x00000008ff007e24 */ /* 0x000fe2000f8e00ff */
[C---:B------:R-:W-:Y:S01]  /*0460*/  IADD3 R30, P0, PT, R2.reuse, UR8, RZ ;  /* 0x00000008021e7c10 */ /* 0x040fe2000ff1e0ff */
[----:B0---4-:R-:W-:Y:S01]  /*0470*/  IMAD.U32 R4, RZ, RZ, UR13 ;  /* 0x0000000dff047e24 */ /* 0x011fe2000f8e00ff */
        /* <DEDUP_REMOVED lines=9> */
[----:B-1----:R-:W-:Y:S02]  /*0510*/  LEA R16, P1, R5, UR16, 0x3 ;  /* 0x0000001005107c11 */ /* 0x002fe4000f8218ff */
[----:B------:R-:W-:Y:S02]  /*0520*/  SHF.L.U64.HI R15, R15, 0x3, R0 ;  /* 0x000000030f0f7819 */ /* 0x000fe40000010200 */
[----:B------:R-:W-:Y:S02]  /*0530*/  IADD3 R10, P0, PT, R30, UR16, RZ ;  /* 0x000000101e0a7c10 */ /* 0x000fe4000ff1e0ff */
[----:B------:R-:W-:Y:S02]  /*0540*/  IADD3 R26, P2, PT, R6, UR16, RZ ;  /* 0x00000010061a7c10 */ /* 0x000fe4000ff5e0ff */
[----:B------:R-:W-:Y:S02]  /*0550*/  LEA.HI.X R17, R5, UR17, R8, 0x3, P1 ;  /* 0x0000001105117c11 */ /* 0x000fe400088f1c08 */
[----:B------:R-:W-:-:S02]  /*0560*/  IADD3.X R11, PT, PT, R4, UR17, RZ, P0, !PT ;  /* 0x00000011040b7c10 */ /* 0x000fc400087fe4ff */
[----:B------:R-:W-:Y:S02]  /*0570*/  IADD3.X R27, PT, PT, R15, UR17, RZ, P2, !PT ;  /* 0x000000110f1b7c10 */ /* 0x000fe400097fe4ff */
[----:B------:R-:W4:Y:S04]  /*0580*/  LDG.E.64 R16, desc[UR14][R16.64] ;  /* 0x0000000e10107981 */ /* 0x000f28000c1e1b00 */
[----:B------:R-:W4:Y:S04]  /*0590*/  LDG.E.64 R8, desc[UR14][R10.64] ;  /* 0x0000000e0a087981 */ /* 0x000f28000c1e1b00 */
[----:B------:R-:W5:Y:S01]  /*05a0*/  LDG.E.64 R18, desc[UR14][R26.64] ;  /* 0x0000000e1a127981 */ /* 0x000f62000c1e1b00 */
        /* <DEDUP_REMOVED lines=8> */
[----:B----4-:R-:W-:Y:S02]  /*0630*/  DADD R8, R8, R16 ;  /* 0x0000000008087229 */ /* 0x010fe40000000010 */
[----:B-----5:R-:W-:-:S08]  /*0640*/  DADD R18, R18, R18 ;  /* 0x0000000012127229 */ /* 0x020fd00000000012 */
        /* <DEDUP_REMOVED lines=13> */
[----:B--23--:R-:W-:Y:S05]  /*0720*/  CALL.REL.NOINC `($__internal_1_$__cuda_sm20_div_rn_f64_full) ;  /* 0x0000001000907944 */ /* 0x00cfea0003c00000 */
[----:B------:R-:W-:Y:S02]  /*0730*/  IMAD.MOV.U32 R8, RZ, RZ, R32 ;  /* 0x000000ffff087224 */ /* 0x000fe400078e0020 */
[----:B------:R-:W-:-:S07]  /*0740*/  IMAD.MOV.U32 R9, RZ, RZ, R33 ;  /* 0x000000ffff097224 */ /* 0x000fce00078e0021 */
.L_x_43:
[----:B--23--:R-:W-:Y:S05]  /*0750*/  BSYNC.RECONVERGENT B0 ;  /* 0x0000000000007941 */ /* 0x00cfea0003800200 */
.L_x_42:
        /* <DEDUP_REMOVED lines=36> */
[----:B------:R-:W-:Y:S05]  /*09a0*/  CALL.REL.NOINC `($__internal_1_$__cuda_sm20_div_rn_f64_full) ;  /* 0x0000000c00f07944 */ /* 0x000fea0003c00000 */
[----:B------:R-:W-:Y:S02]  /*09b0*/  IMAD.MOV.U32 R8, RZ, RZ, R32 ;  /* 0x000000ffff087224 */ /* 0x000fe400078e0020 */
[----:B------:R-:W-:-:S07]  /*09c0*/  IMAD.MOV.U32 R9, RZ, RZ, R33 ;  /* 0x000000ffff097224 */ /* 0x000fce00078e0021 */
.L_x_45:
[----:B------:R-:W-:Y:S05]  /*09d0*/  BSYNC.RECONVERGENT B0 ;  /* 0x0000000000007941 */ /* 0x000fea0003800200 */
.L_x_44:
        /* <DEDUP_REMOVED lines=34> */
[----:B------:R-:W-:Y:S05]  /*0c00*/  CALL.REL.NOINC `($__internal_1_$__cuda_sm20_div_rn_f64_full) ;  /* 0x0000000c00587944 */ /* 0x000fea0003c00000 */
[----:B------:R-:W-:Y:S02]  /*0c10*/  IMAD.MOV.U32 R8, RZ, RZ, R32 ;  /* 0x000000ffff087224 */ /* 0x000fe400078e0020 */
[----:B------:R-:W-:-:S07]  /*0c20*/  IMAD.MOV.U32 R9, RZ, RZ, R33 ;  /* 0x000000ffff097224 */ /* 0x000fce00078e0021 */
.L_x_47:
[----:B------:R-:W-:Y:S05]  /*0c30*/  BSYNC.RECONVERGENT B0 ;  /* 0x0000000000007941 */ /* 0x000fea0003800200 */
.L_x_46:
        /* <DEDUP_REMOVED lines=32> */
[----:B------:R-:W-:Y:S05]  /*0e40*/  CALL.REL.NOINC `($__internal_1_$__cuda_sm20_div_rn_f64_full) ;  /* 0x0000000800c87944 */ /* 0x000fea0003c00000 */
[----:B------:R-:W-:Y:S02]  /*0e50*/  IMAD.MOV.U32 R4, RZ, RZ, R32 ;  /* 0x000000ffff047224 */ /* 0x000fe400078e0020 */
[----:B------:R-:W-:-:S07]  /*0e60*/  IMAD.MOV.U32 R5, RZ, RZ, R33 ;  /* 0x000000ffff057224 */ /* 0x000fce00078e0021 */
.L_x_49:
[----:B------:R-:W-:Y:S05]  /*0e70*/  BSYNC.RECONVERGENT B0 ;  /* 0x0000000000007941 */ /* 0x000fea0003800200 */
.L_x_48:
[----:B------:R-:W-:Y:S01]  /*0e80*/  IADD3 R6, P0, PT, R31, UR18, RZ ;  /* 0x000000121f067c10 */ /* 0x000fe2000ff1e0ff */
[----:B------:R-:W-:Y:S02]  /*0e90*/  UIADD3 UR7, UPT, UPT, UR7, 0x4, URZ ;  /* 0x0000000407077890 */ /* 0x000fe4000fffe0ff */
[----:B------:R-:W-:Y:S01]  /*0ea0*/  UIADD3 UR5, UPT, UPT, UR5, 0x4, URZ ;  /* 0x0000000405057890 */ /* 0x000fe2000fffe0ff */
[----:B------:R-:W-:Y:S01]  /*0eb0*/  IADD3.X R7, PT, PT, R30, UR19, RZ, P0, !PT ;  /* 0x000000131e077c10 */ /* 0x000fe200087fe4ff */
[----:B------:R-:W-:Y:S02]  /*0ec0*/  UISETP.NE.AND UP0, UPT, UR7, URZ, UPT ;  /* 0x000000ff0700728c */ /* 0x000fe4000bf05270 */
[----:B------:R-:W-:Y:S02]  /*0ed0*/  UIADD3 UR11, UPT, UPT, UR6, UR11, URZ ;  /* 0x0000000b060b7290 */ /* 0x000fe4000fffe0ff */
[----:B------:R4:W-:Y:S01]  /*0ee0*/  STG.E.64 desc[UR14][R6.64], R4 ;  /* 0x0000000406007986 */ /* 0x0009e2000c101b0e */
[----:B------:R-:W-:-:S02]  /*0ef0*/  UIADD3 UR9, UPT, UPT, UR6, UR9, URZ ;  /* 0x0000000906097290 */ /* 0x000fc4000fffe0ff */
[----:B------:R-:W-:Y:S02]  /*0f00*/  UIADD3 UR12, UPT, UPT, UR6, UR12, URZ ;  /* 0x0000000c060c7290 */ /* 0x000fe4000fffe0ff */
[----:B------:R-:W-:Y:S02]  /*0f10*/  UIADD3 UR13, UPT, UPT, UR6, UR13, URZ ;  /* 0x0000000d060d7290 */ /* 0x000fe4000fffe0ff */
[----:B------:R-:W-:Y:S02]  /*0f20*/  UIADD3 UR4, UPT, UPT, UR6, UR4, URZ ;  /* 0x0000000406047290 */ /* 0x000fe4000fffe0ff */
[----:B------:R-:W-:Y:S01]  /*0f30*/  UIADD3 UR8, UPT, UPT, UR6, UR8, URZ ;  /* 0x0000000806087290 */ /* 0x000fe2000fffe0ff */
[----:B------:R-:W-:Y:S11]  /*0f40*/  BRA.U UP0, `(.L_x_50) ;  /* 0xfffffff500407547 */ /* 0x000ff6000b83ffff */
[----:B------:R-:W-:-:S12]  /*0f50*/  UIADD3 UR5, UPT, UPT, UR5, 0x1, URZ ;  /* 0x0000000105057890 */ /* 0x000fd8000fffe0ff */
.L_x_41:
[----:B------:R-:W0:Y:S02]  /*0f60*/  LDC R0, c[0x0][0x394] ;  /* 0x0000e500ff007b82 */ /* 0x000e240000000800 */
[----:B0-----:R-:W-:-:S05]  /*0f70*/  VIADD R0, R0, 0xfffffffe ;  /* 0xfffffffe00007836 */ /* 0x001fca0000000000 */
[----:B------:R-:W-:-:S13]  /*0f80*/  LOP3.LUT P0, R0, R0, 0x3, RZ, 0xc0, !PT ;  /* 0x0000000300007812 */ /* 0x000fda000780c0ff */
[----:B------:R-:W-:Y:S05]  /*0f90*/  @!P0 EXIT ;  /* 0x000000000000894d */ /* 0x000fea0003800000 */
[----:B------:R-:W-:-:S13]  /*0fa0*/  ISETP.NE.AND P0, PT, R0, 0x1, PT ;  /* 0x000000010000780c */ /* 0x000fda0003f05270 */
[----:B------:R-:W-:Y:S05]  /*0fb0*/  @!P0 BRA `(.L_x_51) ;  /* 0x0000000400888947 */ /* 0x000fea0003800000 */
[----:B------:R-:W0:Y:S01]  /*0fc0*/  LDCU UR7, c[0x0][0x390] ;  /* 0x00007200ff0777ac */ /* 0x000e220008000800 */
[----:B------:R-:W-:Y:S01]  /*0fd0*/  UIADD3 UR4, UPT, UPT, UR5, -0x1, URZ ;  /* 0xffffffff05047890 */ /* 0x000fe2000fffe0ff */
[----:B------:R-:W1:Y:S01]  /*0fe0*/  LDCU.64 UR10, c[0x0][0x388] ;  /* 0x00007100ff0a77ac */ /* 0x000e620008000a00 */
[----:B0-----:R-:W-:Y:S02]  /*0ff0*/  UIMAD UR8, UR5, UR7, URZ ;  /* 0x00000007050872a4 */ /* 0x001fe4000f8e02ff */
[----:B------:R-:W-:Y:S02]  /*1000*/  UIMAD UR6, UR4, UR7, URZ ;  /* 0x00000007040672a4 */ /* 0x000fe4000f8e02ff */
[----:B------:R-:W-:Y:S02]  /*1010*/  UIADD3 UR4, UPT, UPT, UR8, UR7, URZ ;  /* 0x0000000708047290 */ /* 0x000fe4000fffe0ff */
[----:B------:R-:W-:Y:S01]  /*1020*/  IMAD.U32 R8, RZ, RZ, UR8 ;  /* 0x00000008ff087e24 */ /* 0x000fe2000f8e00ff */
[C---:B------:R-:W-:Y:S01]  /*1030*/  IADD3 R10, P2, PT, R2.reuse, UR8, RZ ;  /* 0x00000008020a7c10 */ /* 0x040fe2000ff5e0ff */
[----:B----4-:R-:W-:Y:S01]  /*1040*/  IMAD.U32 R6, RZ, RZ, UR6 ;  /* 0x00000006ff067e24 */ /* 0x010fe2000f8e00ff */
[C---:B------:R-:W-:Y:S01]  /*1050*/  IADD3 R0, P1, PT, R2.reuse, UR6, RZ ;  /* 0x0000000602007c10 */ /* 0x040fe2000ff3e0ff */
[----:B------:R-:W-:Y:S01]  /*1060*/  IMAD.U32 R4, RZ, RZ, UR4 ;  /* 0x00000004ff047e24 */ /* 0x000fe2000f8e00ff */
[----:B------:R-:W-:-:S02]  /*1070*/  IADD3 R14, P0, PT, R2, UR4, RZ ;  /* 0x00000004020e7c10 */ /* 0x000fc4000ff1e0ff */
[-C--:B------:R-:W-:Y:S02]  /*1080*/  LEA.HI.X.SX32 R5, R8, R3.reuse, 0x1, P2 ;  /* 0x0000000308057211 */ /* 0x080fe400010f0eff */
[-C--:B------:R-:W-:Y:S01]  /*1090*/  LEA.HI.X.SX32 R7, R6, R3.reuse, 0x1, P1 ;  /* 0x0000000306077211 */ /* 0x080fe200008f0eff */
[----:B------:R-:W-:Y:S01]  /*10a0*/  IMAD.SHL.U32 R11, R14, 0x8, RZ ;  /* 0x000000080e0b7824 */ /* 0x000fe200078e00ff */
[C---:B------:R-:W-:Y:S01]  /*10b0*/  SHF.L.U64.HI R6, R10.reuse, 0x3, R5 ;  /* 0x000000030a067819 */ /* 0x040fe20000010205 */
[----:B------:R-:W-:Y:S01]  /*10c0*/  IMAD.SHL.U32 R10, R10, 0x8, RZ ;  /* 0x000000080a0a7824 */ /* 0x000fe200078e00ff */
[----:B------:R-:W-:Y:S02]  /*10d0*/  LEA.HI.X.SX32 R9, R4, R3, 0x1, P0 ;  /* 0x0000000304097211 */ /* 0x000fe400000f0eff */
[----:B-1----:R-:W-:Y:S02]  /*10e0*/  LEA R16, P1, R0, UR10, 0x3 ;  /* 0x0000000a00107c11 */ /* 0x002fe4000f8218ff */
[----:B------:R-:W-:-:S02]  /*10f0*/  SHF.L.U64.HI R14, R14, 0x3, R9 ;  /* 0x000000030e0e7819 */ /* 0x000fc40000010209 */
[----:B------:R-:W-:Y:S02]  /*1100*/  IADD3 R4, P2, PT, R10, UR10, RZ ;  /* 0x0000000a0a047c10 */ /* 0x000fe4000ff5e0ff */
[----:B------:R-:W-:Y:S02]  /*1110*/  IADD3 R26, P0, PT, R11, UR10, RZ ;  /* 0x0000000a0b1a7c10 */ /* 0x000fe4000ff1e0ff */
[----:B------:R-:W-:Y:S02]  /*1120*/  LEA.HI.X R17, R0, UR11, R7, 0x3, P1 ;  /* 0x0000000b00117c11 */ /* 0x000fe400088f1c07 */
[----:B------:R-:W-:Y:S02]  /*1130*/  IADD3.X R5, PT, PT, R6, UR11, RZ, P2, !PT ;  /* 0x0000000b06057c10 */ /* 0x000fe400097fe4ff */
        /* <DEDUP_REMOVED lines=30> */
.L_x_53:
[----:B------:R-:W-:Y:S05]  /*1320*/  BSYNC.RECONVERGENT B0 ;  /* 0x0000000000007941 */ /* 0x000fea0003800200 */
.L_x_52:
[----:B------:R-:W0:Y:S01]  /*1330*/  LDC R0, c[0x0][0x390] ;  /* 0x0000e400ff007b82 */ /* 0x000e220000000800 */
[----:B------:R-:W1:Y:S02]  /*1340*/  LDCU.128 UR16, c[0x0][0x380] ;  /* 0x00007000ff1077ac */ /* 0x000e640008000c00 */
[----:B-1----:R-:W-:-:S04]  /*1350*/  IADD3 R18, P0, PT, R10, UR16, RZ ;  /* 0x000000100a127c10 */ /* 0x002fc8000ff1e0ff */
[----:B------:R-:W-:Y:S02]  /*1360*/  IADD3.X R19, PT, PT, R6, UR17, RZ, P0, !PT ;  /* 0x0000001106137c10 */ /* 0x000fe400087fe4ff */
[----:B0-----:R-:W-:-:S03]  /*1370*/  LEA R0, R0, UR8, 0x1 ;  /* 0x0000000800007c11 */ /* 0x001fc6000f8e08ff */
[----:B------:R0:W-:Y:S01]  /*1380*/  STG.E.64 desc[UR14][R18.64], R8 ;  /* 0x0000000812007986 */ /* 0x0001e2000c101b0e */
[----:B------:R-:W-:-:S03]  /*1390*/  IADD3 R7, P1, PT, R2, R0, RZ ;  /* 0x0000000002077210 */ /* 0x000fc60007f3e0ff */
[----:B------:R-:W2:Y:S01]  /*13a0*/  LDG.E.64 R4, desc[UR14][R4.64] ;  /* 0x0000000e04047981 */ /* 0x000ea2000c1e1b00 */
[C---:B------:R-:W-:Y:S02]  /*13b0*/  LEA R20, P0, R7.reuse, UR18, 0x3 ;  /* 0x0000001207147c11 */ /* 0x040fe4000f8018ff */
[----:B------:R-:W-:Y:S01]  /*13c0*/  LEA.HI.X.SX32 R0, R0, R3, 0x1, P1 ;  /* 0x0000000300007211 */ /* 0x000fe200008f0eff */
[----:B------:R-:W3:Y:S03]  /*13d0*/  LDG.E.64 R26, desc[UR14][R26.64] ;  /* 0x0000000e1a1a7981 */ /* 0x000ee6000c1e1b00 */
[----:B------:R-:W-:-:S05]  /*13e0*/  LEA.HI.X R21, R7, UR19, R0, 0x3, P0 ;  /* 0x0000001307157c11 */ /* 0x000fca00080f1c00 */
[----:B------:R-:W2:Y:S01]  /*13f0*/  LDG.E.64 R6, desc[UR14][R20.64] ;  /* 0x0000000e14067981 */ /* 0x000ea2000c1e1b00 */
[----:B------:R-:W1:Y:S01]  /*1400*/  MUFU.RCP64H R17, R13 ;  /* 0x0000000d00117308 */ /* 0x000e620000001800 */
[----:B------:R-:W-:-:S06]  /*1410*/  IMAD.MOV.U32 R16, RZ, RZ, 0x1 ;  /* 0x00000001ff107424 */ /* 0x000fcc00078e00ff */
[----:B-1----:R-:W-:-:S08]  /*1420*/  DFMA R22, -R12, R16, 1 ;  /* 0x3ff000000c16742b */ /* 0x002fd00000000110 */
[----:B------:R-:W-:-:S08]  /*1430*/  DFMA R22, R22, R22, R22 ;  /* 0x000000161616722b */ /* 0x000fd00000000016 */
[----:B------:R-:W-:-:S08]  /*1440*/  DFMA R22, R16, R22, R16 ;  /* 0x000000161016722b */ /* 0x000fd00000000010 */
[----:B------:R-:W-:-:S08]  /*1450*/  DFMA R24, -R12, R22, 1 ;  /* 0x3ff000000c18742b */ /* 0x000fd00000000116 */
[----:B------:R-:W-:Y:S01]  /*1460*/  DFMA R24, R22, R24, R22 ;  /* 0x000000181618722b */ /* 0x000fe20000000016 */
[----:B------:R-:W-:Y:S01]  /*1470*/  UIADD3 UR5, UPT, UPT, UR5, 0x2, URZ ;  /* 0x0000000205057890 */ /* 0x000fe2000fffe0ff */
[----:B------:R-:W-:Y:S01]  /*1480*/  BSSY.RECONVERGENT B0, `(.L_x_54) ;  /* 0x0000011000007945 */ /* 0x000fe20003800200 */
[----:B---3--:R-:W-:Y:S02]  /*1490*/  DADD R16, R26, R26 ;  /* 0x000000001a107229 */ /* 0x008fe4000000001a */
[----:B--2---:R-:W-:-:S08]  /*14a0*/  DADD R6, R6, R4 ;  /* 0x0000000006067229 */ /* 0x004fd00000000004 */
[----:B------:R-:W-:-:S08]  /*14b0*/  DADD R16, R6, -R16 ;  /* 0x0000000006107229 */ /* 0x000fd00000000810 */
[----:B------:R-:W-:-:S08]  /*14c0*/  DMUL R4, R24, R16 ;  /* 0x0000001018047228 */ /* 0x000fd00000000000 */
[----:B------:R-:W-:-:S08]  /*14d0*/  DFMA R6, -R12, R4, R16 ;  /* 0x000000040c06722b */ /* 0x000fd00000000110 */
[----:B------:R-:W-:Y:S01]  /*14e0*/  DFMA R4, R24, R6, R4 ;  /* 0x000000061804722b */ /* 0x000fe20000000004 */
[----:B------:R-:W-:-:S09]  /*14f0*/  FSETP.GEU.AND P1, PT, |R17|, 6.5827683646048100446e-37, PT ;  /* 0x036000001100780b */ /* 0x000fd20003f2e200 */
        /* <DEDUP_REMOVED lines=9> */
.L_x_55:
[----:B------:R-:W-:Y:S05]  /*1590*/  BSYNC.RECONVERGENT B0 ;  /* 0x0000000000007941 */ /* 0x000fea0003800200 */
.L_x_54:
[----:B------:R-:W0:Y:S02]  /*15a0*/  LDCU.64 UR6, c[0x0][0x380] ;  /* 0x00007000ff0677ac */ /* 0x000e240008000a00 */
[----:B0-----:R-:W-:-:S04]  /*15b0*/  IADD3 R6, P0, PT, R11, UR6, RZ ;  /* 0x000000060b067c10 */ /* 0x001fc8000ff1e0ff */
[----:B------:R-:W-:-:S05]  /*15c0*/  IADD3.X R7, PT, PT, R14, UR7, RZ, P0, !PT ;  /* 0x000000070e077c10 */ /* 0x000fca00087fe4ff */
[----:B------:R0:W-:Y:S04]  /*15d0*/  STG.E.64 desc[UR14][R6.64], R4 ;  /* 0x0000000406007986 */ /* 0x0001e8000c101b0e */
.L_x_51:
[----:B------:R-:W1:Y:S02]  /*15e0*/  LDC R0, c[0x0][0x394] ;  /* 0x0000e500ff007b82 */ /* 0x000e640000000800 */
[----:B-1----:R-:W-:-:S04]  /*15f0*/  LOP3.LUT R0, R0, 0x1, RZ, 0xc0, !PT ;  /* 0x0000000100007812 */ /* 0x002fc800078ec0ff */
[----:B------:R-:W-:-:S13]  /*1600*/  ISETP.NE.U32.AND P0, PT, R0, 0x1, PT ;  /* 0x000000010000780c */ /* 0x000fda0003f05070 */
[----:B------:R-:W-:Y:S05]  /*1610*/  @P0 EXIT ;  /* 0x000000000000094d */ /* 0x000fea0003800000 */
[----:B0---4-:R-:W0:Y:S01]  /*1620*/  LDC R7, c[0x0][0x390] ;  /* 0x0000e400ff077b82 */ /* 0x011e220000000800 */
[----:B------:R-:W1:Y:S01]  /*1630*/  LDCU.64 UR6, c[0x0][0x388] ;  /* 0x00007100ff0677ac */ /* 0x000e620008000a00 */
[----:B------:R-:W-:Y:S02]  /*1640*/  UIADD3 UR4, UPT, UPT, UR5, -0x1, URZ ;  /* 0xffffffff05047890 */ /* 0x000fe4000fffe0ff */
[----:B0-----:R-:W-:-:S04]  /*1650*/  IMAD R0, R7, UR5, RZ ;  /* 0x0000000507007c24 */ /* 0x001fc8000f8e02ff */
[----:B------:R-:W-:Y:S02]  /*1660*/  IMAD R5, R7, UR4, RZ ;  /* 0x0000000407057c24 */ /* 0x000fe4000f8e02ff */
[----:B------:R-:W-:Y:S01]  /*1670*/  IMAD.IADD R4, R0, 0x1, R7 ;  /* 0x0000000100047824 */ /* 0x000fe200078e0207 */
[C---:B------:R-:W-:Y:S02]  /*1680*/  IADD3 R7, P2, PT, R2.reuse, R0, RZ ;  /* 0x0000000002077210 */ /* 0x040fe40007f5e0ff */
[C---:B------:R-:W-:Y:S02]  /*1690*/  IADD3 R8, P1, PT, R2.reuse, R5, RZ ;  /* 0x0000000502087210 */ /* 0x040fe40007f3e0ff */
[----:B------:R-:W-:Y:S01]  /*16a0*/  IADD3 R9, P0, PT, R2, R4, RZ ;  /* 0x0000000402097210 */ /* 0x000fe20007f1e0ff */
[----:B------:R-:W-:Y:S01]  /*16b0*/  IMAD.SHL.U32 R2, R7, 0x8, RZ ;  /* 0x0000000807027824 */ /* 0x000fe200078e00ff */
[-C--:B------:R-:W-:Y:S02]  /*16c0*/  LEA.HI.X.SX32 R0, R0, R3.reuse, 0x1, P2 ;  /* 0x0000000300007211 */ /* 0x080fe400010f0eff */
[----:B------:R-:W-:-:S02]  /*16d0*/  LEA.HI.X.SX32 R5, R5, R3, 0x1, P1 ;  /* 0x0000000305057211 */ /* 0x000fc400008f0eff */
[----:B------:R-:W-:Y:S02]  /*16e0*/  LEA.HI.X.SX32 R4, R4, R3, 0x1, P0 ;  /* 0x0000000304047211 */ /* 0x000fe400000f0eff */
[----:B-1----:R-:W-:Y:S02]  /*16f0*/  LEA R6, P1, R8, UR6, 0x3 ;  /* 0x0000000608067c11 */ /* 0x002fe4000f8218ff */
[----:B------:R-:W-:Y:S02]  /*1700*/  LEA R10, P0, R9, UR6, 0x3 ;  /* 0x00000006090a7c11 */ /* 0x000fe4000f8018ff */
[----:B------:R-:W-:Y:S02]  /*1710*/  SHF.L.U64.HI R3, R7, 0x3, R0 ;  /* 0x0000000307037819 */ /* 0x000fe40000010200 */
[----:B------:R-:W-:Y:S02]  /*1720*/  IADD3 R14, P2, PT, R2, UR6, RZ ;  /* 0x00000006020e7c10 */ /* 0x000fe4000ff5e0ff */
[----:B------:R-:W-:-:S02]  /*1730*/  LEA.HI.X R7, R8, UR7, R5, 0x3, P1 ;  /* 0x0000000708077c11 */ /* 0x000fc400088f1c05 */
[----:B------:R-:W-:Y:S02]  /*1740*/  LEA.HI.X R11, R9, UR7, R4, 0x3, P0 ;  /* 0x00000007090b7c11 */ /* 0x000fe400080f1c04 */
[----:B------:R-:W-:Y:S02]  /*1750*/  IADD3.X R15, PT, PT, R3, UR7, RZ, P2, !PT ;  /* 0x00000007030f7c10 */ /* 0x000fe400097fe4ff */
[----:B------:R-:W2:Y:S04]  /*1760*/  LDG.E.64 R6, desc[UR14][R6.64] ;  /* 0x0000000e06067981 */ /* 0x000ea8000c1e1b00 */
[----:B------:R-:W2:Y:S04]  /*1770*/  LDG.E.64 R4, desc[UR14][R10.64] ;  /* 0x0000000e0a047981 */ /* 0x000ea8000c1e1b00 */
[----:B------:R-:W3:Y:S01]  /*1780*/  LDG.E.64 R8, desc[UR14][R14.64] ;  /* 0x0000000e0e087981 */ /* 0x000ee2000c1e1b00 */
        /* <DEDUP_REMOVED lines=24> */
.L_x_57:
[----:B------:R-:W-:Y:S05]  /*1910*/  BSYNC.RECONVERGENT B0 ;  /* 0x0000000000007941 */ /* 0x000fea0003800200 */
.L_x_56:
[----:B------:R-:W0:Y:S02]  /*1920*/  LDCU.64 UR4, c[0x0][0x380] ;  /* 0x00007000ff0477ac */ /* 0x000e240008000a00 */
[----:B0-----:R-:W-:-:S04]  /*1930*/  IADD3 R2, P0, PT, R2, UR4, RZ ;  /* 0x0000000402027c10 */ /* 0x001fc8000ff1e0ff */
[----:B------:R-:W-:-:S05]  /*1940*/  IADD3.X R3, PT, PT, R3, UR5, RZ, P0, !PT ;  /* 0x0000000503037c10 */ /* 0x000fca00087fe4ff */
[----:B------:R-:W-:Y:S01]  /*1950*/  STG.E.64 desc[UR14][R2.64], R4 ;  /* 0x0000000402007986 */ /* 0x000fe2000c101b0e */
[----:B------:R-:W-:Y:S05]  /*1960*/  EXIT ;  /* 0x000000000000794d */ /* 0x000fea0003800000 */
        .weak           $__internal_1_$__cuda_sm20_div_rn_f64_full
        .type           $__internal_1_$__cuda_sm20_div_rn_f64_full,@function
        .size           $__internal_1_$__cuda_sm20_div_rn_f64_full,(.L_x_105 - $__internal_1_$__cuda_sm20_div_rn_f64_full)
$__internal_1_$__cuda_sm20_div_rn_f64_full:
        /* <DEDUP_REMOVED lines=66> */
.L_x_59:
        /* <DEDUP_REMOVED lines=16> */
.L_x_62:
[----:B------:R-:W-:Y:S01]  /*1e90*/  LOP3.LUT R33, R21, 0x80000, RZ, 0xfc, !PT ;  /* 0x0008000015217812 */ /* 0x000fe200078efcff */
[----:B------:R-:W-:Y:S01]  /*1ea0*/  IMAD.MOV.U32 R32, RZ, RZ, R20 ;  /* 0x000000ffff207224 */ /* 0x000fe200078e0014 */
[----:B------:R-:W-:Y:S06]  /*1eb0*/  BRA `(.L_x_60) ;  /* 0x0000000000087947 */ /* 0x000fec0003800000 */
.L_x_61:
[----:B------:R-:W-:Y:S01]  /*1ec0*/  LOP3.LUT R33, R17, 0x80000, RZ, 0xfc, !PT ;  /* 0x0008000011217812 */ /* 0x000fe200078efcff */
[----:B------:R-:W-:-:S07]  /*1ed0*/  IMAD.MOV.U32 R32, RZ, RZ, R16 ;  /* 0x000000ffff207224 */ /* 0x000fce00078e0010 */
.L_x_60:
[----:B------:R-:W-:Y:S05]  /*1ee0*/  BSYNC.RECONVERGENT B1 ;  /* 0x0000000000017941 */ /* 0x000fea0003800200 */
.L_x_58:
[----:B------:R-:W-:Y:S02]  /*1ef0*/  IMAD.MOV.U32 R8, RZ, RZ, R0 ;  /* 0x000000ffff087224 */ /* 0x000fe400078e0000 */
[----:B------:R-:W-:-:S04]  /*1f00*/  IMAD.MOV.U32 R9, RZ, RZ, 0x0 ;  /* 0x00000000ff097424 */ /* 0x000fc800078e00ff */
[----:B------:R-:W-:Y:S05]  /*1f10*/  RET.REL.NODEC R8 `(_Z3DDYPdS_iiid) ;  /* 0xffffffe008387950 */ /* 0x000fea0003c3ffff */
.L_x_63:
        /* <DEDUP_REMOVED lines=14> */
.L_x_105:


//--------------------- .text._Z3DDXPdS_iiid      --------------------------
	.section	.text._Z3DDXPdS_iiid,"ax",@progbits
	.align	128
        .global         _Z3DDXPdS_iiid
        .type           _Z3DDXPdS_iiid,@function
        .size           _Z3DDXPdS_iiid,(.L_x_106 - _Z3DDXPdS_iiid)
        .other          _Z3DDXPdS_iiid,@"STO_CUDA_ENTRY STV_DEFAULT"
_Z3DDXPdS_iiid:
.text._Z3DDXPdS_iiid:
        /* <DEDUP_REMOVED lines=12> */
[-C--:B------:R-:W-:Y:S01]  /*00c0*/  IABS R7, R5.reuse ;  /* 0x0000000500077213 */ /* 0x080fe20000000000 */
[----:B------:R-:W0:Y:S01]  /*00d0*/  LDC R28, c[0x0][0x390] ;  /* 0x0000e400ff1c7b82 */ /* 0x000e220000000800 */
[----:B------:R-:W-:Y:S02]  /*00e0*/  IABS R10, R0 ;  /* 0x00000000000a7213 */ /* 0x000fe40000000000 */
[----:B------:R-:W1:Y:S01]  /*00f0*/  I2F.RP R4, R7 ;  /* 0x0000000700047306 */ /* 0x000e620000209400 */
[----:B------:R-:W-:-:S07]  /*0100*/  IABS R11, R5 ;  /* 0x00000005000b7213 */ /* 0x000fce0000000000 */
[----:B-1----:R-:W1:Y:S01]  /*0110*/  MUFU.RCP R4, R4 ;  /* 0x0000000400047308 */ /* 0x002e620000001000 */
[----:B0-----:R-:W-:Y:S01]  /*0120*/  ISETP.GE.AND P0, PT, R28, 0x3, PT ;  /* 0x000000031c00780c */ /* 0x001fe20003f06270 */
[----:B-1----:R-:W-:Y:S02]  /*0130*/  VIADD R2, R4, 0xffffffe ;  /* 0x0ffffffe04027836 */ /* 0x002fe40000000000 */
        /* <DEDUP_REMOVED lines=8> */
[----:B------:R-:W-:-:S05]  /*01c0*/  IMAD R2, R3, R4, R8 ;  /* 0x0000000403027224 */ /* 0x000fca00078e0208 */
[----:B------:R-:W-:-:S13]  /*01d0*/  ISETP.GT.U32.AND P2, PT, R7, R2, PT ;  /* 0x000000020700720c */ /* 0x000fda0003f44070 */
[----:B------:R-:W-:Y:S02]  /*01e0*/  @!P2 IMAD.IADD R2, R2, 0x1, -R7 ;  /* 0x000000010202a824 */ /* 0x000fe400078e0a07 */
[----:B------:R-:W-:-:S03]  /*01f0*/  @!P2 VIADD R3, R3, 0x1 ;  /* 0x000000010303a836 */ /* 0x000fc60000000000 */
[----:B------:R-:W-:Y:S02]  /*0200*/  ISETP.GE.U32.AND P1, PT, R2, R7, PT ;  /* 0x000000070200720c */ /* 0x000fe40003f26070 */
[----:B------:R-:W-:-:S04]  /*0210*/  LOP3.LUT R2, R0, R5, RZ, 0x3c, !PT ;  /* 0x0000000500027212 */ /* 0x000fc800078e3cff */
[----:B------:R-:W-:-:S07]  /*0220*/  ISETP.GE.AND P2, PT, R2, RZ, PT ;  /* 0x000000ff0200720c */ /* 0x000fce0003f46270 */
[----:B------:R-:W-:Y:S02]  /*0230*/  @P1 IADD3 R3, PT, PT, R3, 0x1, RZ ;  /* 0x0000000103031810 */ /* 0x000fe40007ffe0ff */
[----:B------:R-:W-:Y:S01]  /*0240*/  ISETP.NE.AND P1, PT, R5, RZ, PT ;  /* 0x000000ff0500720c */ /* 0x000fe20003f25270 */
[----:B------:R-:W-:-:S12]  /*0250*/  @!P0 EXIT ;  /* 0x000000000000894d */ /* 0x000fd80003800000 */
[----:B------:R-:W-:Y:S01]  /*0260*/  @!P2 IMAD.MOV R3, RZ, RZ, -R3 ;  /* 0x000000ffff03a224 */ /* 0x000fe200078e0a03 */
[----:B------:R-:W-:Y:S01]  /*0270*/  @!P1 LOP3.LUT R3, RZ, R5, RZ, 0x33, !PT ;  /* 0x00000005ff039212 */ /* 0x000fe200078e33ff */
[----:B------:R-:W0:Y:S01]  /*0280*/  LDC.64 R12, c[0x0][0x3a0] ;  /* 0x0000e800ff0c7b82 */ /* 0x000e220000000a00 */
[----:B------:R-:W1:Y:S01]  /*0290*/  LDCU.64 UR4, c[0x0][0x358] ;  /* 0x00006b00ff0477ac */ /* 0x000e620008000a00 */
[----:B------:R-:W-:Y:S02]  /*02a0*/  IMAD.MOV.U32 R8, RZ, RZ, 0x1 ;  /* 0x00000001ff087424 */ /* 0x000fe400078e00ff */
[----:B------:R-:W-:Y:S02]  /*02b0*/  IMAD.MOV R2, RZ, RZ, -R3 ;  /* 0x000000ffff027224 */ /* 0x000fe400078e0a03 */
[----:B------:R-:W-:Y:S02]  /*02c0*/  IMAD.IADD R3, R3, 0x1, R6 ;  /* 0x0000000103037824 */ /* 0x000fe400078e0206 */
[----:B------:R-:W-:-:S02]  /*02d0*/  IMAD R0, R5, R2, R0 ;  /* 0x0000000205007224 */ /* 0x000fc400078e0200 */
[----:B------:R-:W-:Y:S02]  /*02e0*/  VIADD R2, R28, 0xfffffffd ;  /* 0xfffffffd1c027836 */ /* 0x000fe40000000000 */
[----:B------:R-:W-:-:S03]  /*02f0*/  IMAD R3, R0, R6, R3 ;  /* 0x0000000600037224 */ /* 0x000fc600078e0203 */
[----:B------:R-:W-:Y:S01]  /*0300*/  ISETP.GE.U32.AND P0, PT, R2, 0x7, PT ;  /* 0x000000070200780c */ /* 0x000fe20003f06070 */
[----:B------:R-:W-:Y:S02]  /*0310*/  IMAD R3, R3, R28, R28 ;  /* 0x0000001c03037224 */ /* 0x000fe400078e021c */
[----:B------:R-:W-:-:S03]  /*0320*/  VIADD R28, R28, 0xfffffffe ;  /* 0xfffffffe1c1c7836 */ /* 0x000fc60000000000 */
[----:B------:R-:W-:Y:S02]  /*0330*/  SHF.R.S32.HI R0, RZ, 0x1f, R3 ;  /* 0x0000001fff007819 */ /* 0x000fe40000011403 */
[----:B------:R-:W-:Y:S01]  /*0340*/  LOP3.LUT R24, R28, 0x7, RZ, 0xc0, !PT ;  /* 0x000000071c187812 */ /* 0x000fe200078ec0ff */
[----:B0-----:R-:W-:-:S04]  /*0350*/  DMUL R12, R12, R12 ;  /* 0x0000000c0c0c7228 */ /* 0x001fc80000000000 */
[----:B-1----:R-:W-:Y:S07]  /*0360*/  @!P0 BRA `(.L_x_64) ;  /* 0x0000000c00fc8947 */ /* 0x002fee0003800000 */
[----:B------:R-:W0:Y:S01]  /*0370*/  LDCU.128 UR8, c[0x0][0x380] ;  /* 0x00007000ff0877ac */ /* 0x000e220008000c00 */
[C---:B------:R-:W-:Y:S01]  /*0380*/  IMAD.SHL.U32 R10, R3.reuse, 0x8, RZ ;  /* 0x00000008030a7824 */ /* 0x040fe200078e00ff */
[----:B------:R-:W-:Y:S01]  /*0390*/  SHF.L.U64.HI R11, R3, 0x3, R0 ;  /* 0x00000003030b7819 */ /* 0x000fe20000010200 */
[----:B------:R-:W-:Y:S01]  /*03a0*/  IMAD.MOV.U32 R8, RZ, RZ, RZ ;  /* 0x000000ffff087224 */ /* 0x000fe200078e00ff */
[----:B------:R-:W-:-:S04]  /*03b0*/  LOP3.LUT R25, R28, 0xfffffff8, RZ, 0xc0, !PT ;  /* 0xfffffff81c197812 */ /* 0x000fc800078ec0ff */
[----:B------:R-:W-:Y:S02]  /*03c0*/  IADD3 R25, PT, PT, -R25, RZ, RZ ;  /* 0x000000ff19197210 */ /* 0x000fe40007ffe1ff */
[C---:B0-----:R-:W-:Y:S02]  /*03d0*/  IADD3 R2, P0, PT, R10.reuse, UR8, RZ ;  /* 0x000000080a027c10 */ /* 0x041fe4000ff1e0ff */
[----:B------:R-:W-:Y:S02]  /*03e0*/  IADD3 R10, P2, PT, R10, UR10, RZ ;  /* 0x0000000a0a0a7c10 */ /* 0x000fe4000ff5e0ff */
[----:B------:R-:W-:Y:S02]  /*03f0*/  IADD3 R2, P1, PT, R2, 0x20, RZ ;  /* 0x0000002002027810 */ /* 0x000fe40007f3e0ff */
[----:B------:R-:W-:Y:S02]  /*0400*/  IADD3 R10, P3, PT, R10, 0x28, RZ ;  /* 0x000000280a0a7810 */ /* 0x000fe40007f7e0ff */
[----:B------:R-:W-:-:S02]  /*0410*/  IADD3.X R7, PT, PT, RZ, UR9, R11, P1, P0 ;  /* 0x00000009ff077c10 */ /* 0x000fc40008fe040b */
[----:B------:R-:W-:-:S09]  /*0420*/  IADD3.X R11, PT, PT, RZ, UR11, R11, P3, P2 ;  /* 0x0000000bff0b7c10 */ /* 0x000fd20009fe440b */
.L_x_81:
[----:B------:R-:W2:Y:S04]  /*0430*/  LDG.E.64 R4, desc[UR4][R10.64+-0x18] ;  /* 0xffffe8040a047981 */ /* 0x000ea8000c1e1b00 */
[----:B------:R-:W2:Y:S04]  /*0440*/  LDG.E.64 R14, desc[UR4][R10.64+-0x28] ;  /* 0xffffd8040a0e7981 */ /* 0x000ea8000c1e1b00 */
[----:B------:R-:W3:Y:S01]  /*0450*/  LDG.E.64 R16, desc[UR4][R10.64+-0x20] ;  /* 0xffffe0040a107981 */ /* 0x000ee2000c1e1b00 */
[----:B------:R-:W0:Y:S01]  /*0460*/  MUFU.RCP64H R19, R13 ;  /* 0x0000000d00137308 */ /* 0x000e220000001800 */
[----:B------:R-:W-:Y:S01]  /*0470*/  IMAD.MOV.U32 R18, RZ, RZ, 0x1 ;  /* 0x00000001ff127424 */ /* 0x000fe200078e00ff */
[----:B------:R-:W-:Y:S01]  /*0480*/  BSSY.RECONVERGENT B1, `(.L_x_65) ;  /* 0x0000018000017945 */ /* 0x000fe20003800200 */
[----:B------:R-:W-:-:S02]  /*0490*/  IMAD.MOV.U32 R26, RZ, RZ, R2 ;  /* 0x000000ffff1a7224 */ /* 0x000fc400078e0002 */
[----:B------:R-:W-:Y:S02]  /*04a0*/  IMAD.MOV.U32 R27, RZ, RZ, R7 ;  /* 0x000000ffff1b7224 */ /* 0x000fe400078e0007 */
[----:B0-----:R-:W-:-:S08]  /*04b0*/  DFMA R20, -R12, R18, 1 ;  /* 0x3ff000000c14742b */ /* 0x001fd00000000112 */
[----:B------:R-:W-:-:S08]  /*04c0*/  DFMA R20, R20, R20, R20 ;  /* 0x000000141414722b */ /* 0x000fd00000000014 */
[----:B------:R-:W-:Y:S02]  /*04d0*/  DFMA R20, R18, R20, R18 ;  /* 0x000000141214722b */ /* 0x000fe40000000012 */
[----:B--2---:R-:W-:-:S06]  /*04e0*/  DADD R14, R4, R14 ;  /* 0x00000000040e7229 */ /* 0x004fcc000000000e */
[----:B------:R-:W-:Y:S02]  /*04f0*/  DFMA R4, -R12, R20, 1 ;  /* 0x3ff000000c04742b */ /* 0x000fe40000000114 */
[----:B---3--:R-:W-:-:S06]  /*0500*/  DADD R16, R16, R16 ;  /* 0x0000000010107229 */ /* 0x008fcc0000000010 */
[----:B------:R-:W-:Y:S02]  /*0510*/  DFMA R4, R20, R4, R20 ;  /* 0x000000041404722b */ /* 0x000fe40000000014 */
        /* <DEDUP_REMOVED lines=11> */
[----:B------:R-:W-:Y:S05]  /*05d0*/  CALL.REL.NOINC `($__internal_2_$__cuda_sm20_div_rn_f64_full) ;  /* 0x0000001c00207944 */ /* 0x000fea0003c00000 */
[----:B------:R-:W-:Y:S02]  /*05e0*/  IMAD.MOV.U32 R4, RZ, RZ, R32 ;  /* 0x000000ffff047224 */ /* 0x000fe400078e0020 */
[----:B------:R-:W-:-:S07]  /*05f0*/  IMAD.MOV.U32 R5, RZ, RZ, R33 ;  /* 0x000000ffff057224 */ /* 0x000fce00078e0021 */
.L_x_66:
[----:B------:R-:W-:Y:S05]  /*0600*/  BSYNC.RECONVERGENT B1 ;  /* 0x0000000000017941 */ /* 0x000fea0003800200 */
.L_x_65:
[----:B------:R0:W-:Y:S04]  /*0610*/  STG.E.64 desc[UR4][R26.64+-0x18], R4 ;  /* 0xffffe8041a007986 */ /* 0x0001e8000c101b04 */
[----:B------:R-:W2:Y:S04]  /*0620*/  LDG.E.64 R6, desc[UR4][R10.64+-0x10] ;  /* 0xfffff0040a067981 */ /* 0x000ea8000c1e1b00 */
[----:B------:R-:W2:Y:S04]  /*0630*/  LDG.E.64 R14, desc[UR4][R10.64+-0x20] ;  /* 0xffffe0040a0e7981 */ /* 0x000ea8000c1e1b00 */
[----:B------:R-:W3:Y:S01]  /*0640*/  LDG.E.64 R16, desc[UR4][R10.64+-0x18] ;  /* 0xffffe8040a107981 */ /* 0x000ee2000c1e1b00 */
[----:B------:R-:W1:Y:S01]  /*0650*/  MUFU.RCP64H R19, R13 ;  /* 0x0000000d00137308 */ /* 0x000e620000001800 */
[----:B------:R-:W-:Y:S01]  /*0660*/  MOV R18, 0x1 ;  /* 0x0000000100127802 */ /* 0x000fe20000000f00 */
[----:B------:R-:W-:Y:S05]  /*0670*/  BSSY.RECONVERGENT B1, `(.L_x_67) ;  /* 0x0000016000017945 */ /* 0x000fea0003800200 */
[----:B-1----:R-:W-:-:S08]  /*0680*/  DFMA R20, -R12, R18, 1 ;  /* 0x3ff000000c14742b */ /* 0x002fd00000000112 */
[----:B------:R-:W-:-:S08]  /*0690*/  DFMA R20, R20, R20, R20 ;  /* 0x000000141414722b */ /* 0x000fd00000000014 */
[----:B------:R-:W-:-:S08]  /*06a0*/  DFMA R20, R18, R20, R18 ;  /* 0x000000141214722b */ /* 0x000fd00000000012 */
[----:B0-----:R-:W-:-:S08]  /*06b0*/  DFMA R4, -R12, R20, 1 ;  /* 0x3ff000000c04742b */ /* 0x001fd00000000114 */
        /* <DEDUP_REMOVED lines=17> */
.L_x_68:
[----:B------:R-:W-:Y:S05]  /*07d0*/  BSYNC.RECONVERGENT B1 ;  /* 0x0000000000017941 */ /* 0x000fea0003800200 */
.L_x_67:
        /* <DEDUP_REMOVED lines=26> */
[----:B------:R-:W-:Y:S01]  /*0980*/  MOV R4, R32 ;  /* 0x0000002000047202 */ /* 0x000fe20000000f00 */
[----:B------:R-:W-:-:S07]  /*0990*/  IMAD.MOV.U32 R5, RZ, RZ, R33 ;  /* 0x000000ffff057224 */ /* 0x000fce00078e0021 */
.L_x_70:
[----:B------:R-:W-:Y:S05]  /*09a0*/  BSYNC.RECONVERGENT B1 ;  /* 0x0000000000017941 */ /* 0x000fea0003800200 */
.L_x_69:
        /* <DEDUP_REMOVED lines=28> */
.L_x_72:
[----:B------:R-:W-:Y:S05]  /*0b70*/  BSYNC.RECONVERGENT B1 ;  /* 0x0000000000017941 */ /* 0x000fea0003800200 */
.L_x_71:
        /* <DEDUP_REMOVED lines=22> */
[----:B------:R-:W-:Y:S01]  /*0ce0*/  MOV R16, R12 ;  /* 0x0000000c00107202 */ /* 0x000fe20000000f00 */
[----:B------:R-:W-:Y:S01]  /*0cf0*/  IMAD.MOV.U32 R19, RZ, RZ, R13 ;  /* 0x000000ffff137224 */ /* 0x000fe200078e000d */
[----:B------:R-:W-:-:S07]  /*0d00*/  MOV R2, 0xd20 ;  /* 0x00000d2000027802 */ /* 0x000fce0000000f00 */
[----:B------:R-:W-:Y:S05]  /*0d10*/  CALL.REL.NOINC `($__internal_2_$__cuda_sm20_div_rn_f64_full) ;  /* 0x0000001400507944 */ /* 0x000fea0003c00000 */
[----:B------:R-:W-:Y:S02]  /*0d20*/  IMAD.MOV.U32 R4, RZ, RZ, R32 ;  /* 0x000000ffff047224 */ /* 0x000fe400078e0020 */
[----:B------:R-:W-:-:S07]  /*0d30*/  IMAD.MOV.U32 R5, RZ, RZ, R33 ;  /* 0x000000ffff057224 */ /* 0x000fce00078e0021 */
.L_x_74:
[----:B------:R-:W-:Y:S05]  /*0d40*/  BSYNC.RECONVERGENT B1 ;  /* 0x0000000000017941 */ /* 0x000fea0003800200 */
.L_x_73:
        /* <DEDUP_REMOVED lines=26> */
[----:B------:R-:W-:Y:S01]  /*0ef0*/  IMAD.MOV.U32 R4, RZ, RZ, R32 ;  /* 0x000000ffff047224 */ /* 0x000fe200078e0020 */
[----:B------:R-:W-:-:S07]  /*0f00*/  MOV R5, R33 ;  /* 0x0000002100057202 */ /* 0x000fce0000000f00 */
.L_x_76:
[----:B------:R-:W-:Y:S05]  /*0f10*/  BSYNC.RECONVERGENT B1 ;  /* 0x0000000000017941 */ /* 0x000fea0003800200 */
.L_x_75:
        /* <DEDUP_REMOVED lines=28> */
.L_x_78:
[----:B------:R-:W-:Y:S05]  /*10e0*/  BSYNC.RECONVERGENT B1 ;  /* 0x0000000000017941 */ /* 0x000fea0003800200 */
.L_x_77:
        /* <DEDUP_REMOVED lines=23> */
[----:B------:R-:W-:Y:S02]  /*1260*/  MOV R19, R13 ;  /* 0x0000000d00137202 */ /* 0x000fe40000000f00 */
[----:B------:R-:W-:-:S07]  /*1270*/  MOV R2, 0x1290 ;  /* 0x0000129000027802 */ /* 0x000fce0000000f00 */
[----:B------:R-:W-:Y:S05]  /*1280*/  CALL.REL.NOINC `($__internal_2_$__cuda_sm20_div_rn_f64_full) ;  /* 0x0000000c00f47944 */ /* 0x000fea0003c00000 */
[----:B------:R-:W-:Y:S02]  /*1290*/  IMAD.MOV.U32 R4, RZ, RZ, R32 ;  /* 0x000000ffff047224 */ /* 0x000fe400078e0020 */
[----:B------:R-:W-:-:S07]  /*12a0*/  IMAD.MOV.U32 R5, RZ, RZ, R33 ;  /* 0x000000ffff057224 */ /* 0x000fce00078e0021 */
.L_x_80:
[----:B------:R-:W-:Y:S05]  /*12b0*/  BSYNC.RECONVERGENT B1 ;  /* 0x0000000000017941 */ /* 0x000fea0003800200 */
.L_x_79:
[----:B------:R0:W-:Y:S01]  /*12c0*/  STG.E.64 desc[UR4][R26.64+0x20], R4 ;  /* 0x000020041a007986 */ /* 0x0001e2000c101b04 */
[----:B------:R-:W-:Y:S01]  /*12d0*/  VIADD R25, R25, 0x8 ;  /* 0x0000000819197836 */ /* 0x000fe20000000000 */
[----:B------:R-:W-:Y:S01]  /*12e0*/  IADD3 R2, P1, PT, R26, 0x40, RZ ;  /* 0x000000401a027810 */ /* 0x000fe20007f3e0ff */
[----:B------:R-:W-:Y:S01]  /*12f0*/  VIADD R8, R8, 0x8 ;  /* 0x0000000808087836 */ /* 0x000fe20000000000 */
[----:B------:R-:W-:Y:S02]  /*1300*/  IADD3 R10, P2, PT, R10, 0x40, RZ ;  /* 0x000000400a0a7810 */ /* 0x000fe40007f5e0ff */
[----:B------:R-:W-:Y:S01]  /*1310*/  ISETP.NE.AND P0, PT, R25, RZ, PT ;  /* 0x000000ff1900720c */ /* 0x000fe20003f05270 */
[----:B------:R-:W-:Y:S02]  /*1320*/  IMAD.X R7, RZ, RZ, R27, P1 ;  /* 0x000000ffff077224 */ /* 0x000fe400008e061b */
[----:B------:R-:W-:-:S10]  /*1330*/  IMAD.X R11, RZ, RZ, R11, P2 ;  /* 0x000000ffff0b7224 */ /* 0x000fd400010e060b */
[----:B0-----:R-:W-:Y:S05]  /*1340*/  @P0 BRA `(.L_x_81) ;  /* 0xfffffff000380947 */ /* 0x001fea000383ffff */
[----:B------:R-:W-:-:S07]  /*1350*/  VIADD R8, R8, 0x1 ;  /* 0x0000000108087836 */ /* 0x000fce0000000000 */
.L_x_64:
[----:B------:R-:W-:-:S13]  /*1360*/  ISETP.NE.AND P0, PT, R24, RZ, PT ;  /* 0x000000ff1800720c */ /* 0x000fda0003f05270 */
[----:B------:R-:W-:Y:S05]  /*1370*/  @!P0 EXIT ;  /* 0x000000000000894d */ /* 0x000fea0003800000 */
[----:B------:R-:W0:Y:S01]  /*1380*/  LDCU.64 UR6, c[0x0][0x388] ;  /* 0x00007100ff0677ac */ /* 0x000e220008000a00 */
[----:B------:R-:W-:Y:S02]  /*1390*/  ISETP.GE.U32.AND P0, PT, R24, 0x4, PT ;  /* 0x000000041800780c */ /* 0x000fe40003f06070 */
[----:B------:R-:W-:Y:S02]  /*13a0*/  LOP3.LUT R28, R28, 0x3, RZ, 0xc0, !PT ;  /* 0x000000031c1c7812 */ /* 0x000fe400078ec0ff */
[----:B0-----:R-:W-:-:S04]  /*13b0*/  LEA R10, P1, R3, UR6, 0x3 ;  /* 0x00000006030a7c11 */ /* 0x001fc8000f8218ff */
[----:B------:R-:W-:-:S05]  /*13c0*/  LEA.HI.X R11, R3, UR7, R0, 0x3, P1 ;  /* 0x00000007030b7c11 */ /* 0x000fca00088f1c00 */
[----:B------:R-:W-:Y:S05]  /*13d0*/  @!P0 BRA `(.L_x_82) ;  /* 0x0000000400ec8947 */ /* 0x000fea0003800000 */
[----:B------:R-:W-:-:S05]  /*13e0*/  IMAD.WIDE.U32 R24, R8, 0x8, R10 ;  /* 0x0000000808187825 */ /* 0x000fca00078e000a */
[----:B------:R-:W2:Y:S04]  /*13f0*/  LDG.E.64 R4, desc[UR4][R24.64+0x8] ;  /* 0x0000080418047981 */ /* 0x000ea8000c1e1b00 */
[----:B------:R-:W2:Y:S04]  /*1400*/  LDG.E.64 R6, desc[UR4][R24.64+-0x8] ;  /* 0xfffff80418067981 */ /* 0x000ea8000c1e1b00 */
[----:B------:R-:W3:Y:S01]  /*1410*/  LDG.E.64 R14, desc[UR4][R24.64] ;  /* 0x00000004180e7981 */ /* 0x000ee2000c1e1b00 */
[----:B------:R-:W0:Y:S01]  /*1420*/  MUFU.RCP64H R17, R13 ;  /* 0x0000000d00117308 */ /* 0x000e220000001800 */
[----:B------:R-:W-:Y:S01]  /*1430*/  MOV R16, 0x1 ;  /* 0x0000000100107802 */ /* 0x000fe20000000f00 */
[----:B------:R-:W-:Y:S01]  /*1440*/  BSSY.RECONVERGENT B1, `(.L_x_83) ;  /* 0x0000018000017945 */ /* 0x000fe20003800200 */
[----:B------:R-:W-:-:S05]  /*1450*/  IADD3 R27, P1, PT, R3, R8, RZ ;  /* 0x00000008031b7210 */ /* 0x000fca0007f3e0ff */
[----:B------:R-:W-:Y:S01]  /*1460*/  IMAD.X R30, RZ, RZ, R0, P1 ;  /* 0x000000ffff1e7224 */ /* 0x000fe200008e0600 */
        /* <DEDUP_REMOVED lines=21> */
.L_x_84:
[----:B------:R-:W-:Y:S05]  /*15c0*/  BSYNC.RECONVERGENT B1 ;  /* 0x0000000000017941 */ /* 0x000fea0003800200 */
.L_x_83:
[----:B------:R-:W0:Y:S02]  /*15d0*/  LDCU.64 UR6, c[0x0][0x380] ;  /* 0x00007000ff0677ac */ /* 0x000e240008000a00 */
[----:B0-----:R-:W-:-:S04]  /*15e0*/  LEA R26, P0, R27, UR6, 0x3 ;  /* 0x000000061b1a7c11 */ /* 0x001fc8000f8018ff */
[----:B------:R-:W-:-:S05]  /*15f0*/  LEA.HI.X R27, R27, UR7, R30, 0x3, P0 ;  /* 0x000000071b1b7c11 */ /* 0x000fca00080f1c1e */
        /* <DEDUP_REMOVED lines=28> */
.L_x_86:
[----:B------:R-:W-:Y:S05]  /*17c0*/  BSYNC.RECONVERGENT B1 ;  /* 0x0000000000017941 */ /* 0x000fea0003800200 */
.L_x_85:
        /* <DEDUP_REMOVED lines=28> */
.L_x_88:
[----:B------:R-:W-:Y:S05]  /*1990*/  BSYNC.RECONVERGENT B1 ;  /* 0x0000000000017941 */ /* 0x000fea0003800200 */
.L_x_87:
        /* <DEDUP_REMOVED lines=28> */
.L_x_90:
[----:B------:R-:W-:Y:S05]  /*1b60*/  BSYNC.RECONVERGENT B1 ;  /* 0x0000000000017941 */ /* 0x000fea0003800200 */
.L_x_89:
[----:B------:R0:W-:Y:S01]  /*1b70*/  STG.E.64 desc[UR4][R26.64+0x18], R4 ;  /* 0x000018041a007986 */ /* 0x0001e2000c101b04 */
[----:B------:R-:W-:-:S07]  /*1b80*/  VIADD R8, R8, 0x4 ;  /* 0x0000000408087836 */ /* 0x000fce0000000000 */
.L_x_82:
[----:B------:R-:W-:-:S13]  /*1b90*/  ISETP.NE.AND P0, PT, R28, RZ, PT ;  /* 0x000000ff1c00720c */ /* 0x000fda0003f05270 */
[----:B------:R-:W-:Y:S05]  /*1ba0*/  @!P0 EXIT ;  /* 0x000000000000894d */ /* 0x000fea0003800000 */
[----:B------:R-:W-:-:S13]  /*1bb0*/  ISETP.NE.AND P0, PT, R28, 0x1, PT ;  /* 0x000000011c00780c */ /* 0x000fda0003f05270 */
[----:B------:R-:W-:Y:S05]  /*1bc0*/  @!P0 BRA `(.L_x_91) ;  /* 0x0000000400048947 */ /* 0x000fea0003800000 */
[----:B------:R-:W-:-:S05]  /*1bd0*/  IMAD.WIDE.U32 R24, R8, 0x8, R10 ;  /* 0x0000000808187825 */ /* 0x000fca00078e000a */
[----:B0-----:R-:W2:Y:S04]  /*1be0*/  LDG.E.64 R4, desc[UR4][R24.64+0x8] ;  /* 0x0000080418047981 */ /* 0x001ea8000c1e1b00 */
[----:B------:R-:W2:Y:S04]  /*1bf0*/  LDG.E.64 R6, desc[UR4][R24.64+-0x8] ;  /* 0xfffff80418067981 */ /* 0x000ea8000c1e1b00 */
[----:B------:R-:W3:Y:S01]  /*1c00*/  LDG.E.64 R14, desc[UR4][R24.64] ;  /* 0x00000004180e7981 */ /* 0x000ee2000c1e1b00 */
[----:B------:R-:W0:Y:S01]  /*1c10*/  MUFU.RCP64H R17, R13 ;  /* 0x0000000d00117308 */ /* 0x000e220000001800 */
[----:B------:R-:W-:Y:S01]  /*1c20*/  IMAD.MOV.U32 R16, RZ, RZ, 0x1 ;  /* 0x00000001ff107424 */ /* 0x000fe200078e00ff */
[----:B------:R-:W-:Y:S01]  /*1c30*/  IADD3 R27, P1, PT, R3, R8, RZ ;  /* 0x00000008031b7210 */ /* 0x000fe20007f3e0ff */
[----:B------:R-:W-:Y:S04]  /*1c40*/  BSSY.RECONVERGENT B1, `(.L_x_92) ;  /* 0x0000017000017945 */ /* 0x000fe80003800200 */
        /* <DEDUP_REMOVED lines=22> */
.L_x_93:
[----:B------:R-:W-:Y:S05]  /*1db0*/  BSYNC.RECONVERGENT B1 ;  /* 0x0000000000017941 */ /* 0x000fea0003800200 */
.L_x_92:
        /* <DEDUP_REMOVED lines=31> */
.L_x_95:
[----:B------:R-:W-:Y:S05]  /*1fb0*/  BSYNC.RECONVERGENT B1 ;  /* 0x0000000000017941 */ /* 0x000fea0003800200 */
.L_x_94:
[----:B------:R1:W-:Y:S01]  /*1fc0*/  STG.E.64 desc[UR4][R26.64+0x8], R4 ;  /* 0x000008041a007986 */ /* 0x0003e2000c101b04 */
[----:B------:R-:W-:-:S07]  /*1fd0*/  VIADD R8, R8, 0x2 ;  /* 0x0000000208087836 */ /* 0x000fce0000000000 */
.L_x_91:
[----:B------:R-:W2:Y:S02]  /*1fe0*/  LDC R2, c[0x0][0x390] ;  /* 0x0000e400ff027b82 */ /* 0x000ea40000000800 */
[----:B--2---:R-:W-:-:S04]  /*1ff0*/  LOP3.LUT R2, R2, 0x1, RZ, 0xc0, !PT ;  /* 0x0000000102027812 */ /* 0x004fc800078ec0ff */
[----:B------:R-:W-:-:S13]  /*2000*/  ISETP.NE.U32.AND P0, PT, R2, 0x1, PT ;  /* 0x000000010200780c */ /* 0x000fda0003f05070 */
[----:B------:R-:W-:Y:S05]  /*2010*/  @P0 EXIT ;  /* 0x000000000000094d */ /* 0x000fea0003800000 */
[----:B------:R-:W-:-:S05]  /*2020*/  IMAD.WIDE.U32 R10, R8, 0x8, R10 ;  /* 0x00000008080a7825 */ /* 0x000fca00078e000a */
[----:B01----:R-:W2:Y:S04]  /*2030*/  LDG.E.64 R4, desc[UR4][R10.64+0x8] ;  /* 0x000008040a047981 */ /* 0x003ea8000c1e1b00 */
        /* <DEDUP_REMOVED lines=28> */
.L_x_97:
[----:B------:R-:W-:Y:S05]  /*2200*/  BSYNC.RECONVERGENT B1 ;  /* 0x0000000000017941 */ /* 0x000fea0003800200 */
.L_x_96:
[----:B------:R-:W0:Y:S02]  /*2210*/  LDCU.64 UR6, c[0x0][0x380] ;  /* 0x00007000ff0677ac */ /* 0x000e240008000a00 */
[----:B0-----:R-:W-:-:S04]  /*2220*/  LEA R2, P0, R3, UR6, 0x3 ;  /* 0x0000000603027c11 */ /* 0x001fc8000f8018ff */
[----:B------:R-:W-:-:S05]  /*2230*/  LEA.HI.X R3, R3, UR7, R0, 0x3, P0 ;  /* 0x0000000703037c11 */ /* 0x000fca00080f1c00 */
[----:B------:R-:W-:Y:S01]  /*2240*/  STG.E.64 desc[UR4][R2.64], R4 ;  /* 0x0000000402007986 */ /* 0x000fe2000c101b04 */
[----:B------:R-:W-:Y:S05]  /*2250*/  EXIT ;  /* 0x000000000000794d */ /* 0x000fea0003800000 */
        .weak           $__internal_2_$__cuda_sm20_div_rn_f64_full
        .type           $__internal_2_$__cuda_sm20_div_rn_f64_full,@function
        .size           $__internal_2_$__cuda_sm20_div_rn_f64_full,(.L_x_106 - $__internal_2_$__cuda_sm20_div_rn_f64_full)
$__internal_2_$__cuda_sm20_div_rn_f64_full:
[----:B------:R-:W-:Y:S01]  /*2260*/  FSETP.GEU.AND P2, PT, |R15|, 1.469367938527859385e-39, PT ;  /* 0x001000000f00780b */ /* 0x000fe20003f4e200 */
[----:B------:R-:W-:Y:S01]  /*2270*/  IMAD.MOV.U32 R20, RZ, RZ, R14 ;  /* 0x000000ffff147224 */ /* 0x000fe200078e000e */
[C---:B------:R-:W-:Y:S01]  /*2280*/  FSETP.GEU.AND P0, PT, |R19|.reuse, 1.469367938527859385e-39, PT ;  /* 0x001000001300780b */ /* 0x040fe20003f0e200 */
[----:B------:R-:W-:Y:S01]  /*2290*/  IMAD.MOV.U32 R22, RZ, RZ, 0x1 ;  /* 0x00000001ff167424 */ /* 0x000fe200078e00ff */
[----:B------:R-:W-:Y:S01]  /*22a0*/  MOV R18, R16 ;  /* 0x0000001000127202 */ /* 0x000fe20000000f00 */
[----:B------:R-:W-:Y:S01]  /*22b0*/  BSSY.RECONVERGENT B0, `(.L_x_98) ;  /* 0x0000052000007945 */ /* 0x000fe20003800200 */
[----:B------:R-:W-:Y:S02]  /*22c0*/  LOP3.LUT R17, R19, 0x800fffff, RZ, 0xc0, !PT ;  /* 0x800fffff13117812 */ /* 0x000fe400078ec0ff */
[----:B------:R-:W-:Y:S02]  /*22d0*/  LOP3.LUT R4, R15, 0x7ff00000, RZ, 0xc0, !PT ;  /* 0x7ff000000f047812 */ /* 0x000fe400078ec0ff */
[----:B------:R-:W-:-:S02]  /*22e0*/  LOP3.LUT R17, R17, 0x3ff00000, RZ, 0xfc, !PT ;  /* 0x3ff0000011117812 */ /* 0x000fc400078efcff */
[C---:B------:R-:W-:Y:S01]  /*22f0*/  LOP3.LUT R7, R19.reuse, 0x7ff00000, RZ, 0xc0, !PT ;  /* 0x7ff0000013077812 */ /* 0x040fe200078ec0ff */
[----:B------:R-:W-:Y:S01]  /*2300*/  @!P2 IMAD.MOV.U32 R32, RZ, RZ, RZ ;  /* 0x000000ffff20a224 */ /* 0x000fe200078e00ff */
[----:B------:R-:W-:Y:S01]  /*2310*/  @!P2 LOP3.LUT R5, R19, 0x7ff00000, RZ, 0xc0, !PT ;  /* 0x7ff000001305a812 */ /* 0x000fe200078ec0ff */
        /* <DEDUP_REMOVED lines=29> */
[----:B------:R-:W-:Y:S02]  /*24f0*/  ISETP.GE.U32.AND P0, PT, R4, R7, PT ;  /* 0x000000070400720c */ /* 0x000fe40003f06070 */
[----:B------:R-:W-:Y:S02]  /*2500*/  VIMNMX R6, PT, PT, R6, 0x46a00000, PT ;  /* 0x46a0000006067848 */ /* 0x000fe40003fe0100 */
[----:B------:R-:W-:-:S04]  /*2510*/  SEL R5, R5, 0x63400000, !P0 ;  /* 0x6340000005057807 */ /* 0x000fc80004000000 */
[----:B------:R-:W-:Y:S01]  /*2520*/  IADD3 R5, PT, PT, -R5, R6, RZ ;  /* 0x0000000605057210 */ /* 0x000fe20007ffe1ff */
[----:B------:R-:W-:-:S04]  /*2530*/  IMAD.MOV.U32 R6, RZ, RZ, RZ ;  /* 0x000000ffff067224 */ /* 0x000fc800078e00ff */
[----:B------:R-:W-:-:S06]  /*2540*/  VIADD R7, R5, 0x7fe00000 ;  /* 0x7fe0000005077836 */ /* 0x000fcc0000000000 */
[----:B------:R-:W-:-:S10]  /*2550*/  DMUL R32, R22, R6 ;  /* 0x0000000616207228 */ /* 0x000fd40000000000 */
[----:B------:R-:W-:-:S13]  /*2560*/  FSETP.GTU.AND P0, PT, |R33|, 1.469367938527859385e-39, PT ;  /* 0x001000002100780b */ /* 0x000fda0003f0c200 */
[----:B------:R-:W-:Y:S05]  /*2570*/  @P0 BRA `(.L_x_100) ;  /* 0x0000000000940947 */ /* 0x000fea0003800000 */
[----:B------:R-:W-:Y:S01]  /*2580*/  DFMA R16, R22, -R16, R20 ;  /* 0x800000101610722b */ /* 0x000fe20000000014 */
[----:B------:R-:W-:-:S09]  /*2590*/  IMAD.MOV.U32 R14, RZ, RZ, RZ ;  /* 0x000000ffff0e7224 */ /* 0x000fd200078e00ff */
        /* <DEDUP_REMOVED lines=14> */
.L_x_99:
        /* <DEDUP_REMOVED lines=11> */
[----:B------:R-:W-:Y:S02]  /*2730*/  @P0 LOP3.LUT R4, R33, 0x7ff00000, RZ, 0xfc, !PT ;  /* 0x7ff0000021040812 */ /* 0x000fe400078efcff */
[----:B------:R-:W-:Y:S01]  /*2740*/  @!P0 MOV R32, RZ ;  /* 0x000000ff00208202 */ /* 0x000fe20000000f00 */
[----:B------:R-:W-:Y:S02]  /*2750*/  @P0 IMAD.MOV.U32 R32, RZ, RZ, RZ ;  /* 0x000000ffff200224 */ /* 0x000fe400078e00ff */
[----:B------:R-:W-:Y:S01]  /*2760*/  @P0 IMAD.MOV.U32 R33, RZ, RZ, R4 ;  /* 0x000000ffff210224 */ /* 0x000fe200078e0004 */
[----:B------:R-:W-:Y:S06]  /*2770*/  BRA `(.L_x_100) ;  /* 0x0000000000147947 */ /* 0x000fec0003800000 */
.L_x_102:
[----:B------:R-:W-:Y:S01]  /*2780*/  LOP3.LUT R33, R19, 0x80000, RZ, 0xfc, !PT ;  /* 0x0008000013217812 */ /* 0x000fe200078efcff */
[----:B------:R-:W-:Y:S01]  /*2790*/  IMAD.MOV.U32 R32, RZ, RZ, R18 ;  /* 0x000000ffff207224 */ /* 0x000fe200078e0012 */
[----:B------:R-:W-:Y:S06]  /*27a0*/  BRA `(.L_x_100) ;  /* 0x0000000000087947 */ /* 0x000fec0003800000 */
.L_x_101:
[----:B------:R-:W-:Y:S01]  /*27b0*/  LOP3.LUT R33, R15, 0x80000, RZ, 0xfc, !PT ;  /* 0x000800000f217812 */ /* 0x000fe200078efcff */
[----:B------:R-:W-:-:S07]  /*27c0*/  IMAD.MOV.U32 R32, RZ, RZ, R14 ;  /* 0x000000ffff207224 */ /* 0x000fce00078e000e */
.L_x_100:
[----:B------:R-:W-:Y:S05]  /*27d0*/  BSYNC.RECONVERGENT B0 ;  /* 0x0000000000007941 */ /* 0x000fea0003800200 */
.L_x_98:
[----:B------:R-:W-:Y:S02]  /*27e0*/  IMAD.MOV.U32 R4, RZ, RZ, R2 ;  /* 0x000000ffff047224 */ /* 0x000fe400078e0002 */
[----:B------:R-:W-:-:S04]  /*27f0*/  IMAD.MOV.U32 R5, RZ, RZ, 0x0 ;  /* 0x00000000ff057424 */ /* 0x000fc800078e00ff */
[----:B------:R-:W-:Y:S05]  /*2800*/  RET.REL.NODEC R4 `(_Z3DDXPdS_iiid) ;  /* 0xffffffd404fc7950 */ /* 0x000fea0003c3ffff */
.L_x_103:
        /* <DEDUP_REMOVED lines=15> */
.L_x_106:


//--------------------- .nv.shared.reserved.0     --------------------------
	.section	.nv.shared.reserved.0,"aw",@nobits
	.weak		__nv_reservedSMEM_offset_0_alias
	.size		__nv_reservedSMEM_offset_0_alias, 0, 64
	.other		__nv_reservedSMEM_offset_0_alias,@"STO_CUDA_RESERVED_SHARED STV_DEFAULT"
__nv_reservedSMEM_offset_0_alias:
	.zero		0
	.zero		64


//--------------------- .nv.constant0._Z9RESET_CTRPd --------------------------
	.section	.nv.constant0._Z9RESET_CTRPd,"a",@progbits
	.sectionflags	@""
	.align	4
.nv.constant0._Z9RESET_CTRPd:
	.zero		904


//--------------------- .nv.constant0._Z7COMPAREPdS_S_iii --------------------------
	.section	.nv.constant0._Z7COMPAREPdS_S_iii,"a",@progbits
	.sectionflags	@""
	.align	4
.nv.constant0._Z7COMPAREPdS_S_iii:
	.zero		932


//--------------------- .nv.constant0._Z3ADDPdS_diii --------------------------
	.section	.nv.constant0._Z3ADDPdS_diii,"a",@progbits
	.sectionflags	@""
	.align	4
.nv.constant0._Z3ADDPdS_diii:
	.zero		932


//--------------------- .nv.constant0._Z6ASSIGNPdS_iii --------------------------
	.section	.nv.constant0._Z6ASSIGNPdS_iii,"a",@progbits
	.sectionflags	@""
	.align	4
.nv.constant0._Z6ASSIGNPdS_iii:
	.zero		924


//--------------------- .nv.constant0._Z3DDZPdS_iiid --------------------------
	.section	.nv.constant0._Z3DDZPdS_iiid,"a",@progbits
	.sectionflags	@""
	.align	4
.nv.constant0._Z3DDZPdS_iiid:
	.zero		936


//--------------------- .nv.constant0._Z3DDYPdS_iiid --------------------------
	.section	.nv.constant0._Z3DDYPdS_iiid,"a",@progbits
	.sectionflags	@""
	.align	4
.nv.constant0._Z3DDYPdS_iiid:
	.zero		936


//--------------------- .nv.constant0._Z3DDXPdS_iiid --------------------------
	.section	.nv.constant0._Z3DDXPdS_iiid,"a",@progbits
	.sectionflags	@""
	.align	4
.nv.constant0._Z3DDXPdS_iiid:
	.zero		936


//--------------------- SYMBOLS --------------------------

	.type		.nv.reservedSmem.offset0,@object
	.size		.nv.reservedSmem.offset0,0x4
